//
// Generated by NVIDIA NVVM Compiler
//
// Compiler Build ID: CL-36424714
// Cuda compilation tools, release 13.0, V13.0.88
// Based on NVVM 20.0.0
//

.version 9.0
.target sm_100
.address_size 64

	// .globl	_Z15kernel_distancePdiiiS_S_ii
// _ZZ15kernel_distancePdiiiS_S_iiE8queryobj has been demoted
// _ZZ15kernel_distancePdiiiS_S_iiE5d_arr has been demoted
// _ZZ15kernel_distancePdiiiS_S_iiE5check has been demoted

.visible .entry _Z15kernel_distancePdiiiS_S_ii(
	.param .u64 .ptr .align 1 _Z15kernel_distancePdiiiS_S_ii_param_0,
	.param .u32 _Z15kernel_distancePdiiiS_S_ii_param_1,
	.param .u32 _Z15kernel_distancePdiiiS_S_ii_param_2,
	.param .u32 _Z15kernel_distancePdiiiS_S_ii_param_3,
	.param .u64 .ptr .align 1 _Z15kernel_distancePdiiiS_S_ii_param_4,
	.param .u64 .ptr .align 1 _Z15kernel_distancePdiiiS_S_ii_param_5,
	.param .u32 _Z15kernel_distancePdiiiS_S_ii_param_6,
	.param .u32 _Z15kernel_distancePdiiiS_S_ii_param_7
)
{
	.reg .pred 	%p<84>;
	.reg .b32 	%r<212>;
	.reg .b64 	%rd<30>;
	.reg .b64 	%fd<194>;
	// demoted variable
	.shared .align 8 .b8 _ZZ15kernel_distancePdiiiS_S_iiE8queryobj[2400];
	// demoted variable
	.shared .align 8 .b8 _ZZ15kernel_distancePdiiiS_S_iiE5d_arr[41280];
	// demoted variable
	.shared .align 4 .b8 _ZZ15kernel_distancePdiiiS_S_iiE5check[1032];
	ld.param.u64 	%rd8, [_Z15kernel_distancePdiiiS_S_ii_param_0];
	ld.param.u32 	%r90, [_Z15kernel_distancePdiiiS_S_ii_param_1];
	ld.param.u32 	%r93, [_Z15kernel_distancePdiiiS_S_ii_param_2];
	ld.param.u32 	%r94, [_Z15kernel_distancePdiiiS_S_ii_param_3];
	ld.param.u32 	%r91, [_Z15kernel_distancePdiiiS_S_ii_param_6];
	ld.param.u32 	%r92, [_Z15kernel_distancePdiiiS_S_ii_param_7];
	cvta.to.global.u64 	%rd1, %rd8;
	mov.u32 	%r1, %ctaid.x;
	mov.u32 	%r2, %tid.x;
	sub.s32 	%r3, %r94, %r93;
	add.s32 	%r95, %r2, %r93;
	add.s32 	%r96, %r95, -1;
	mul.lo.s32 	%r184, %r96, %r90;
	setp.ge.s32 	%p1, %r2, %r3;
	setp.lt.s32 	%p2, %r90, 1;
	or.pred  	%p3, %p1, %p2;
	@%p3 bra 	$L__BB0_13;
	mov.u32 	%r98, _ZZ15kernel_distancePdiiiS_S_iiE8queryobj;
	mad.lo.s32 	%r5, %r2, 120, %r98;
	and.b32  	%r6, %r90, 15;
	setp.lt.u32 	%p4, %r90, 16;
	mov.b32 	%r187, 0;
	@%p4 bra 	$L__BB0_4;
	and.b32  	%r187, %r90, 2147483632;
	mov.b32 	%r183, 0;
$L__BB0_3:
	.pragma "nounroll";
	mul.wide.s32 	%rd9, %r184, 8;
	add.s64 	%rd10, %rd1, %rd9;
	ld.global.f64 	%fd15, [%rd10];
	shl.b32 	%r100, %r183, 3;
	add.s32 	%r101, %r5, %r100;
	st.shared.f64 	[%r101], %fd15;
	ld.global.f64 	%fd16, [%rd10+8];
	st.shared.f64 	[%r101+8], %fd16;
	ld.global.f64 	%fd17, [%rd10+16];
	st.shared.f64 	[%r101+16], %fd17;
	ld.global.f64 	%fd18, [%rd10+24];
	st.shared.f64 	[%r101+24], %fd18;
	ld.global.f64 	%fd19, [%rd10+32];
	st.shared.f64 	[%r101+32], %fd19;
	ld.global.f64 	%fd20, [%rd10+40];
	st.shared.f64 	[%r101+40], %fd20;
	ld.global.f64 	%fd21, [%rd10+48];
	st.shared.f64 	[%r101+48], %fd21;
	ld.global.f64 	%fd22, [%rd10+56];
	st.shared.f64 	[%r101+56], %fd22;
	ld.global.f64 	%fd23, [%rd10+64];
	st.shared.f64 	[%r101+64], %fd23;
	ld.global.f64 	%fd24, [%rd10+72];
	st.shared.f64 	[%r101+72], %fd24;
	ld.global.f64 	%fd25, [%rd10+80];
	st.shared.f64 	[%r101+80], %fd25;
	ld.global.f64 	%fd26, [%rd10+88];
	st.shared.f64 	[%r101+88], %fd26;
	ld.global.f64 	%fd27, [%rd10+96];
	st.shared.f64 	[%r101+96], %fd27;
	ld.global.f64 	%fd28, [%rd10+104];
	st.shared.f64 	[%r101+104], %fd28;
	ld.global.f64 	%fd29, [%rd10+112];
	st.shared.f64 	[%r101+112], %fd29;
	ld.global.f64 	%fd30, [%rd10+120];
	st.shared.f64 	[%r101+120], %fd30;
	add.s32 	%r184, %r184, 16;
	add.s32 	%r183, %r183, 16;
	setp.ne.s32 	%p5, %r183, %r187;
	@%p5 bra 	$L__BB0_3;
$L__BB0_4:
	setp.eq.s32 	%p6, %r6, 0;
	@%p6 bra 	$L__BB0_13;
	and.b32  	%r14, %r90, 7;
	setp.lt.u32 	%p7, %r6, 8;
	@%p7 bra 	$L__BB0_7;
	mul.wide.s32 	%rd11, %r184, 8;
	add.s64 	%rd12, %rd1, %rd11;
	ld.global.f64 	%fd31, [%rd12];
	shl.b32 	%r102, %r187, 3;
	add.s32 	%r103, %r5, %r102;
	st.shared.f64 	[%r103], %fd31;
	ld.global.f64 	%fd32, [%rd12+8];
	st.shared.f64 	[%r103+8], %fd32;
	ld.global.f64 	%fd33, [%rd12+16];
	st.shared.f64 	[%r103+16], %fd33;
	ld.global.f64 	%fd34, [%rd12+24];
	st.shared.f64 	[%r103+24], %fd34;
	ld.global.f64 	%fd35, [%rd12+32];
	st.shared.f64 	[%r103+32], %fd35;
	ld.global.f64 	%fd36, [%rd12+40];
	st.shared.f64 	[%r103+40], %fd36;
	ld.global.f64 	%fd37, [%rd12+48];
	st.shared.f64 	[%r103+48], %fd37;
	ld.global.f64 	%fd38, [%rd12+56];
	st.shared.f64 	[%r103+56], %fd38;
	add.s32 	%r187, %r187, 8;
	add.s32 	%r184, %r184, 8;
$L__BB0_7:
	setp.eq.s32 	%p8, %r14, 0;
	@%p8 bra 	$L__BB0_13;
	and.b32  	%r19, %r90, 3;
	setp.lt.u32 	%p9, %r14, 4;
	@%p9 bra 	$L__BB0_10;
	mul.wide.s32 	%rd13, %r184, 8;
	add.s64 	%rd14, %rd1, %rd13;
	ld.global.f64 	%fd39, [%rd14];
	shl.b32 	%r104, %r187, 3;
	add.s32 	%r105, %r5, %r104;
	st.shared.f64 	[%r105], %fd39;
	ld.global.f64 	%fd40, [%rd14+8];
	st.shared.f64 	[%r105+8], %fd40;
	ld.global.f64 	%fd41, [%rd14+16];
	st.shared.f64 	[%r105+16], %fd41;
	ld.global.f64 	%fd42, [%rd14+24];
	st.shared.f64 	[%r105+24], %fd42;
	add.s32 	%r187, %r187, 4;
	add.s32 	%r184, %r184, 4;
$L__BB0_10:
	setp.eq.s32 	%p10, %r19, 0;
	@%p10 bra 	$L__BB0_13;
	mov.b32 	%r192, 0;
$L__BB0_12:
	.pragma "nounroll";
	mul.wide.s32 	%rd15, %r184, 8;
	add.s64 	%rd16, %rd1, %rd15;
	ld.global.f64 	%fd43, [%rd16];
	shl.b32 	%r107, %r187, 3;
	add.s32 	%r108, %r5, %r107;
	st.shared.f64 	[%r108], %fd43;
	add.s32 	%r184, %r184, 1;
	add.s32 	%r187, %r187, 1;
	add.s32 	%r192, %r192, 1;
	setp.ne.s32 	%p11, %r192, %r19;
	@%p11 bra 	$L__BB0_12;
$L__BB0_13:
	bar.sync 	0;
	shl.b32 	%r109, %r2, 2;
	mov.u32 	%r110, _ZZ15kernel_distancePdiiiS_S_iiE5check;
	add.s32 	%r111, %r110, %r109;
	mov.b32 	%r112, 1;
	st.shared.u32 	[%r111], %r112;
	mov.u32 	%r113, %ntid.x;
	mad.lo.s32 	%r114, %r1, %r113, %r2;
	mul.lo.s32 	%r30, %r90, %r114;
	add.s32 	%r31, %r90, -1;
	add.s32 	%r32, %r31, %r30;
	setp.lt.s32 	%p12, %r3, 1;
	mov.u32 	%r115, _ZZ15kernel_distancePdiiiS_S_iiE5d_arr;
	mad.lo.s32 	%r33, %r2, 160, %r115;
	@%p12 bra 	$L__BB0_30;
	add.s32 	%r34, %r90, -2;
	add.s32 	%r117, %r90, 15;
	and.b32  	%r118, %r117, 15;
	add.s32 	%r35, %r118, -1;
	add.s32 	%r119, %r90, 7;
	and.b32  	%r120, %r119, 7;
	add.s32 	%r36, %r120, -1;
	and.b32  	%r37, %r31, 15;
	and.b32  	%r38, %r31, -16;
	and.b32  	%r39, %r117, 7;
	and.b32  	%r40, %r119, 3;
	mov.b32 	%r193, 0;
$L__BB0_15:
	setp.ge.s32 	%p13, %r30, %r32;
	mov.f64 	%fd193, 0d0000000000000000;
	@%p13 bra 	$L__BB0_29;
	setp.lt.u32 	%p14, %r34, 15;
	mov.u32 	%r122, _ZZ15kernel_distancePdiiiS_S_iiE8queryobj;
	mad.lo.s32 	%r42, %r193, 120, %r122;
	mov.b32 	%r197, 0;
	mov.f64 	%fd193, 0d0000000000000000;
	mov.u32 	%r198, %r30;
	@%p14 bra 	$L__BB0_19;
	mov.b32 	%r194, 0;
	mov.f64 	%fd193, 0d0000000000000000;
$L__BB0_18:
	.pragma "nounroll";
	add.s32 	%r124, %r194, %r30;
	mul.wide.s32 	%rd17, %r124, 8;
	add.s64 	%rd18, %rd1, %rd17;
	ld.global.f64 	%fd48, [%rd18];
	shl.b32 	%r125, %r194, 3;
	add.s32 	%r126, %r42, %r125;
	ld.shared.f64 	%fd49, [%r126];
	sub.f64 	%fd50, %fd48, %fd49;
	fma.rn.f64 	%fd51, %fd50, %fd50, %fd193;
	ld.global.f64 	%fd52, [%rd18+8];
	ld.shared.f64 	%fd53, [%r126+8];
	sub.f64 	%fd54, %fd52, %fd53;
	fma.rn.f64 	%fd55, %fd54, %fd54, %fd51;
	ld.global.f64 	%fd56, [%rd18+16];
	ld.shared.f64 	%fd57, [%r126+16];
	sub.f64 	%fd58, %fd56, %fd57;
	fma.rn.f64 	%fd59, %fd58, %fd58, %fd55;
	ld.global.f64 	%fd60, [%rd18+24];
	ld.shared.f64 	%fd61, [%r126+24];
	sub.f64 	%fd62, %fd60, %fd61;
	fma.rn.f64 	%fd63, %fd62, %fd62, %fd59;
	ld.global.f64 	%fd64, [%rd18+32];
	ld.shared.f64 	%fd65, [%r126+32];
	sub.f64 	%fd66, %fd64, %fd65;
	fma.rn.f64 	%fd67, %fd66, %fd66, %fd63;
	ld.global.f64 	%fd68, [%rd18+40];
	ld.shared.f64 	%fd69, [%r126+40];
	sub.f64 	%fd70, %fd68, %fd69;
	fma.rn.f64 	%fd71, %fd70, %fd70, %fd67;
	ld.global.f64 	%fd72, [%rd18+48];
	ld.shared.f64 	%fd73, [%r126+48];
	sub.f64 	%fd74, %fd72, %fd73;
	fma.rn.f64 	%fd75, %fd74, %fd74, %fd71;
	ld.global.f64 	%fd76, [%rd18+56];
	ld.shared.f64 	%fd77, [%r126+56];
	sub.f64 	%fd78, %fd76, %fd77;
	fma.rn.f64 	%fd79, %fd78, %fd78, %fd75;
	ld.global.f64 	%fd80, [%rd18+64];
	ld.shared.f64 	%fd81, [%r126+64];
	sub.f64 	%fd82, %fd80, %fd81;
	fma.rn.f64 	%fd83, %fd82, %fd82, %fd79;
	ld.global.f64 	%fd84, [%rd18+72];
	ld.shared.f64 	%fd85, [%r126+72];
	sub.f64 	%fd86, %fd84, %fd85;
	fma.rn.f64 	%fd87, %fd86, %fd86, %fd83;
	ld.global.f64 	%fd88, [%rd18+80];
	ld.shared.f64 	%fd89, [%r126+80];
	sub.f64 	%fd90, %fd88, %fd89;
	fma.rn.f64 	%fd91, %fd90, %fd90, %fd87;
	ld.global.f64 	%fd92, [%rd18+88];
	ld.shared.f64 	%fd93, [%r126+88];
	sub.f64 	%fd94, %fd92, %fd93;
	fma.rn.f64 	%fd95, %fd94, %fd94, %fd91;
	ld.global.f64 	%fd96, [%rd18+96];
	ld.shared.f64 	%fd97, [%r126+96];
	sub.f64 	%fd98, %fd96, %fd97;
	fma.rn.f64 	%fd99, %fd98, %fd98, %fd95;
	ld.global.f64 	%fd100, [%rd18+104];
	ld.shared.f64 	%fd101, [%r126+104];
	sub.f64 	%fd102, %fd100, %fd101;
	fma.rn.f64 	%fd103, %fd102, %fd102, %fd99;
	ld.global.f64 	%fd104, [%rd18+112];
	ld.shared.f64 	%fd105, [%r126+112];
	sub.f64 	%fd106, %fd104, %fd105;
	fma.rn.f64 	%fd107, %fd106, %fd106, %fd103;
	ld.global.f64 	%fd108, [%rd18+120];
	ld.shared.f64 	%fd109, [%r126+120];
	sub.f64 	%fd110, %fd108, %fd109;
	fma.rn.f64 	%fd193, %fd110, %fd110, %fd107;
	add.s32 	%r194, %r194, 16;
	add.s32 	%r198, %r194, %r30;
	setp.ne.s32 	%p15, %r194, %r38;
	mov.u32 	%r197, %r38;
	@%p15 bra 	$L__BB0_18;
$L__BB0_19:
	setp.eq.s32 	%p16, %r37, 0;
	@%p16 bra 	$L__BB0_29;
	setp.lt.u32 	%p17, %r35, 7;
	@%p17 bra 	$L__BB0_22;
	mul.wide.s32 	%rd19, %r198, 8;
	add.s64 	%rd20, %rd1, %rd19;
	ld.global.f64 	%fd112, [%rd20];
	shl.b32 	%r127, %r197, 3;
	add.s32 	%r128, %r42, %r127;
	ld.shared.f64 	%fd113, [%r128];
	sub.f64 	%fd114, %fd112, %fd113;
	fma.rn.f64 	%fd115, %fd114, %fd114, %fd193;
	ld.global.f64 	%fd116, [%rd20+8];
	ld.shared.f64 	%fd117, [%r128+8];
	sub.f64 	%fd118, %fd116, %fd117;
	fma.rn.f64 	%fd119, %fd118, %fd118, %fd115;
	ld.global.f64 	%fd120, [%rd20+16];
	ld.shared.f64 	%fd121, [%r128+16];
	sub.f64 	%fd122, %fd120, %fd121;
	fma.rn.f64 	%fd123, %fd122, %fd122, %fd119;
	ld.global.f64 	%fd124, [%rd20+24];
	ld.shared.f64 	%fd125, [%r128+24];
	sub.f64 	%fd126, %fd124, %fd125;
	fma.rn.f64 	%fd127, %fd126, %fd126, %fd123;
	ld.global.f64 	%fd128, [%rd20+32];
	ld.shared.f64 	%fd129, [%r128+32];
	sub.f64 	%fd130, %fd128, %fd129;
	fma.rn.f64 	%fd131, %fd130, %fd130, %fd127;
	ld.global.f64 	%fd132, [%rd20+40];
	ld.shared.f64 	%fd133, [%r128+40];
	sub.f64 	%fd134, %fd132, %fd133;
	fma.rn.f64 	%fd135, %fd134, %fd134, %fd131;
	ld.global.f64 	%fd136, [%rd20+48];
	ld.shared.f64 	%fd137, [%r128+48];
	sub.f64 	%fd138, %fd136, %fd137;
	fma.rn.f64 	%fd139, %fd138, %fd138, %fd135;
	ld.global.f64 	%fd140, [%rd20+56];
	ld.shared.f64 	%fd141, [%r128+56];
	sub.f64 	%fd142, %fd140, %fd141;
	fma.rn.f64 	%fd193, %fd142, %fd142, %fd139;
	add.s32 	%r198, %r198, 8;
	add.s32 	%r197, %r197, 8;
$L__BB0_22:
	setp.eq.s32 	%p18, %r39, 0;
	@%p18 bra 	$L__BB0_29;
	setp.lt.u32 	%p19, %r36, 3;
	@%p19 bra 	$L__BB0_25;
	mul.wide.s32 	%rd21, %r198, 8;
	add.s64 	%rd22, %rd1, %rd21;
	ld.global.f64 	%fd144, [%rd22];
	shl.b32 	%r129, %r197, 3;
	add.s32 	%r130, %r42, %r129;
	ld.shared.f64 	%fd145, [%r130];
	sub.f64 	%fd146, %fd144, %fd145;
	fma.rn.f64 	%fd147, %fd146, %fd146, %fd193;
	ld.global.f64 	%fd148, [%rd22+8];
	ld.shared.f64 	%fd149, [%r130+8];
	sub.f64 	%fd150, %fd148, %fd149;
	fma.rn.f64 	%fd151, %fd150, %fd150, %fd147;
	ld.global.f64 	%fd152, [%rd22+16];
	ld.shared.f64 	%fd153, [%r130+16];
	sub.f64 	%fd154, %fd152, %fd153;
	fma.rn.f64 	%fd155, %fd154, %fd154, %fd151;
	ld.global.f64 	%fd156, [%rd22+24];
	ld.shared.f64 	%fd157, [%r130+24];
	sub.f64 	%fd158, %fd156, %fd157;
	fma.rn.f64 	%fd193, %fd158, %fd158, %fd155;
	add.s32 	%r198, %r198, 4;
	add.s32 	%r197, %r197, 4;
$L__BB0_25:
	setp.eq.s32 	%p20, %r40, 0;
	@%p20 bra 	$L__BB0_29;
	setp.eq.s32 	%p21, %r40, 1;
	mul.wide.s32 	%rd23, %r198, 8;
	add.s64 	%rd2, %rd1, %rd23;
	ld.global.f64 	%fd159, [%rd2];
	shl.b32 	%r131, %r197, 3;
	add.s32 	%r56, %r42, %r131;
	ld.shared.f64 	%fd160, [%r56];
	sub.f64 	%fd161, %fd159, %fd160;
	fma.rn.f64 	%fd193, %fd161, %fd161, %fd193;
	@%p21 bra 	$L__BB0_29;
	setp.eq.s32 	%p22, %r40, 2;
	ld.global.f64 	%fd162, [%rd2+8];
	ld.shared.f64 	%fd163, [%r56+8];
	sub.f64 	%fd164, %fd162, %fd163;
	fma.rn.f64 	%fd193, %fd164, %fd164, %fd193;
	@%p22 bra 	$L__BB0_29;
	ld.global.f64 	%fd165, [%rd2+16];
	ld.shared.f64 	%fd166, [%r56+16];
	sub.f64 	%fd167, %fd165, %fd166;
	fma.rn.f64 	%fd193, %fd167, %fd167, %fd193;
$L__BB0_29:
	shl.b32 	%r132, %r193, 3;
	add.s32 	%r133, %r33, %r132;
	st.shared.f64 	[%r133], %fd193;
	add.s32 	%r193, %r193, 1;
	setp.ne.s32 	%p23, %r193, %r3;
	@%p23 bra 	$L__BB0_15;
$L__BB0_30:
	setp.lt.s32 	%p24, %r3, 1;
	bar.sync 	0;
	@%p24 bra 	$L__BB0_53;
	ld.param.u64 	%rd29, [_Z15kernel_distancePdiiiS_S_ii_param_5];
	ld.param.u64 	%rd28, [_Z15kernel_distancePdiiiS_S_ii_param_4];
	mul.wide.s32 	%rd24, %r32, 8;
	add.s64 	%rd3, %rd1, %rd24;
	cvta.to.global.u64 	%rd4, %rd28;
	cvta.to.global.u64 	%rd5, %rd29;
	mov.b32 	%r201, 0;
	mov.u32 	%r137, _ZZ15kernel_distancePdiiiS_S_iiE5d_arr;
$L__BB0_32:
	shl.b32 	%r136, %r201, 3;
	add.s32 	%r59, %r33, %r136;
	add.s32 	%r60, %r137, %r136;
	mov.b32 	%r204, 0;
	mov.u32 	%r203, %r204;
$L__BB0_33:
	shl.b32 	%r138, %r203, 2;
	mov.u32 	%r139, _ZZ15kernel_distancePdiiiS_S_iiE5check;
	add.s32 	%r63, %r139, %r138;
	ld.shared.u32 	%r140, [%r63];
	setp.ne.s32 	%p25, %r140, 1;
	setp.eq.s32 	%p26, %r203, %r2;
	mad.lo.s32 	%r64, %r203, 160, %r60;
	or.pred  	%p27, %p26, %p25;
	@%p27 bra 	$L__BB0_35;
	ld.shared.f64 	%fd168, [%r59];
	ld.shared.f64 	%fd169, [%r64];
	setp.gt.f64 	%p28, %fd168, %fd169;
	selp.u32 	%r141, 1, 0, %p28;
	add.s32 	%r142, %r204, %r141;
	setp.eq.f64 	%p29, %fd168, %fd169;
	setp.gt.u32 	%p30, %r2, %r203;
	and.pred  	%p31, %p29, %p30;
	selp.u32 	%r144, 1, 0, %p31;
	add.s32 	%r204, %r142, %r144;
$L__BB0_35:
	add.s32 	%r67, %r203, 1;
	ld.shared.u32 	%r145, [%r63+4];
	setp.ne.s32 	%p32, %r145, 1;
	setp.eq.s32 	%p33, %r67, %r2;
	or.pred  	%p34, %p33, %p32;
	@%p34 bra 	$L__BB0_37;
	ld.shared.f64 	%fd170, [%r59];
	ld.shared.f64 	%fd171, [%r64+160];
	setp.gt.f64 	%p35, %fd170, %fd171;
	selp.u32 	%r146, 1, 0, %p35;
	add.s32 	%r147, %r204, %r146;
	setp.eq.f64 	%p36, %fd170, %fd171;
	setp.gt.u32 	%p37, %r2, %r67;
	and.pred  	%p38, %p36, %p37;
	selp.u32 	%r149, 1, 0, %p38;
	add.s32 	%r204, %r147, %r149;
$L__BB0_37:
	add.s32 	%r70, %r203, 2;
	ld.shared.u32 	%r150, [%r63+8];
	setp.ne.s32 	%p39, %r150, 1;
	setp.eq.s32 	%p40, %r70, %r2;
	or.pred  	%p41, %p40, %p39;
	@%p41 bra 	$L__BB0_39;
	ld.shared.f64 	%fd172, [%r59];
	ld.shared.f64 	%fd173, [%r64+320];
	setp.gt.f64 	%p42, %fd172, %fd173;
	selp.u32 	%r151, 1, 0, %p42;
	add.s32 	%r152, %r204, %r151;
	setp.eq.f64 	%p43, %fd172, %fd173;
	setp.gt.u32 	%p44, %r2, %r70;
	and.pred  	%p45, %p43, %p44;
	selp.u32 	%r154, 1, 0, %p45;
	add.s32 	%r204, %r152, %r154;
$L__BB0_39:
	add.s32 	%r73, %r203, 3;
	ld.shared.u32 	%r155, [%r63+12];
	setp.ne.s32 	%p46, %r155, 1;
	setp.eq.s32 	%p47, %r73, %r2;
	or.pred  	%p48, %p47, %p46;
	@%p48 bra 	$L__BB0_41;
	ld.shared.f64 	%fd174, [%r59];
	ld.shared.f64 	%fd175, [%r64+480];
	setp.gt.f64 	%p49, %fd174, %fd175;
	selp.u32 	%r156, 1, 0, %p49;
	add.s32 	%r157, %r204, %r156;
	setp.eq.f64 	%p50, %fd174, %fd175;
	setp.gt.u32 	%p51, %r2, %r73;
	and.pred  	%p52, %p50, %p51;
	selp.u32 	%r159, 1, 0, %p52;
	add.s32 	%r204, %r157, %r159;
$L__BB0_41:
	add.s32 	%r76, %r203, 4;
	ld.shared.u32 	%r160, [%r63+16];
	setp.ne.s32 	%p53, %r160, 1;
	setp.eq.s32 	%p54, %r76, %r2;
	or.pred  	%p55, %p54, %p53;
	@%p55 bra 	$L__BB0_43;
	ld.shared.f64 	%fd176, [%r59];
	ld.shared.f64 	%fd177, [%r64+640];
	setp.gt.f64 	%p56, %fd176, %fd177;
	selp.u32 	%r161, 1, 0, %p56;
	add.s32 	%r162, %r204, %r161;
	setp.eq.f64 	%p57, %fd176, %fd177;
	setp.gt.u32 	%p58, %r2, %r76;
	and.pred  	%p59, %p57, %p58;
	selp.u32 	%r164, 1, 0, %p59;
	add.s32 	%r204, %r162, %r164;
$L__BB0_43:
	add.s32 	%r79, %r203, 5;
	ld.shared.u32 	%r165, [%r63+20];
	setp.ne.s32 	%p60, %r165, 1;
	setp.eq.s32 	%p61, %r79, %r2;
	or.pred  	%p62, %p61, %p60;
	@%p62 bra 	$L__BB0_45;
	ld.shared.f64 	%fd178, [%r59];
	ld.shared.f64 	%fd179, [%r64+800];
	setp.gt.f64 	%p63, %fd178, %fd179;
	selp.u32 	%r166, 1, 0, %p63;
	add.s32 	%r167, %r204, %r166;
	setp.eq.f64 	%p64, %fd178, %fd179;
	setp.gt.u32 	%p65, %r2, %r79;
	and.pred  	%p66, %p64, %p65;
	selp.u32 	%r169, 1, 0, %p66;
	add.s32 	%r204, %r167, %r169;
$L__BB0_45:
	add.s32 	%r82, %r203, 6;
	ld.shared.u32 	%r170, [%r63+24];
	setp.ne.s32 	%p67, %r170, 1;
	setp.eq.s32 	%p68, %r82, %r2;
	or.pred  	%p69, %p68, %p67;
	@%p69 bra 	$L__BB0_47;
	ld.shared.f64 	%fd180, [%r59];
	ld.shared.f64 	%fd181, [%r64+960];
	setp.gt.f64 	%p70, %fd180, %fd181;
	selp.u32 	%r171, 1, 0, %p70;
	add.s32 	%r172, %r204, %r171;
	setp.eq.f64 	%p71, %fd180, %fd181;
	setp.gt.u32 	%p72, %r2, %r82;
	and.pred  	%p73, %p71, %p72;
	selp.u32 	%r174, 1, 0, %p73;
	add.s32 	%r204, %r172, %r174;
$L__BB0_47:
	add.s32 	%r85, %r203, 7;
	ld.shared.u32 	%r175, [%r63+28];
	setp.ne.s32 	%p74, %r175, 1;
	setp.eq.s32 	%p75, %r85, %r2;
	or.pred  	%p76, %p75, %p74;
	@%p76 bra 	$L__BB0_49;
	ld.shared.f64 	%fd182, [%r59];
	ld.shared.f64 	%fd183, [%r64+1120];
	setp.gt.f64 	%p77, %fd182, %fd183;
	selp.u32 	%r176, 1, 0, %p77;
	add.s32 	%r177, %r204, %r176;
	setp.eq.f64 	%p78, %fd182, %fd183;
	setp.gt.u32 	%p79, %r2, %r85;
	and.pred  	%p80, %p78, %p79;
	selp.u32 	%r179, 1, 0, %p80;
	add.s32 	%r204, %r177, %r179;
$L__BB0_49:
	add.s32 	%r203, %r203, 8;
	setp.ne.s32 	%p81, %r203, 256;
	@%p81 bra 	$L__BB0_33;
	setp.ge.s32 	%p82, %r204, %r91;
	@%p82 bra 	$L__BB0_52;
	ld.shared.f64 	%fd184, [%r59];
	mad.lo.s32 	%r180, %r201, %r92, %r1;
	mad.lo.s32 	%r181, %r180, %r91, %r204;
	mul.wide.u32 	%rd25, %r181, 8;
	add.s64 	%rd26, %rd4, %rd25;
	st.global.f64 	[%rd26], %fd184;
	ld.global.f64 	%fd185, [%rd3];
	add.s64 	%rd27, %rd5, %rd25;
	st.global.f64 	[%rd27], %fd185;
$L__BB0_52:
	add.s32 	%r201, %r201, 1;
	setp.ne.s32 	%p83, %r201, %r3;
	@%p83 bra 	$L__BB0_32;
$L__BB0_53:
	ret;

}
	// .globl	_Z10kernel_knnPdiS_S_i
.visible .entry _Z10kernel_knnPdiS_S_i(
	.param .u64 .ptr .align 1 _Z10kernel_knnPdiS_S_i_param_0,
	.param .u32 _Z10kernel_knnPdiS_S_i_param_1,
	.param .u64 .ptr .align 1 _Z10kernel_knnPdiS_S_i_param_2,
	.param .u64 .ptr .align 1 _Z10kernel_knnPdiS_S_i_param_3,
	.param .u32 _Z10kernel_knnPdiS_S_i_param_4
)
{
	.local .align 16 .b8 	__local_depot1[560];
	.reg .b64 	%SP;
	.reg .b64 	%SPL;
	.reg .pred 	%p<69>;
	.reg .b32 	%r<243>;
	.reg .b64 	%rd<128>;
	.reg .b64 	%fd<186>;

	mov.u64 	%SPL, __local_depot1;
	ld.param.u64 	%rd15, [_Z10kernel_knnPdiS_S_i_param_0];
	ld.param.u32 	%r76, [_Z10kernel_knnPdiS_S_i_param_1];
	ld.param.u64 	%rd16, [_Z10kernel_knnPdiS_S_i_param_2];
	ld.param.u64 	%rd17, [_Z10kernel_knnPdiS_S_i_param_3];
	ld.param.u32 	%r77, [_Z10kernel_knnPdiS_S_i_param_4];
	cvta.to.global.u64 	%rd1, %rd16;
	cvta.to.global.u64 	%rd2, %rd17;
	add.u64 	%rd3, %SPL, 0;
	add.u64 	%rd4, %SPL, 400;
	mov.u32 	%r1, %tid.x;
	setp.lt.s32 	%p1, %r76, 1;
	@%p1 bra 	$L__BB1_12;
	mul.lo.s32 	%r2, %r76, %r1;
	and.b32  	%r3, %r76, 7;
	setp.lt.u32 	%p2, %r76, 8;
	mov.b32 	%r213, 0;
	@%p2 bra 	$L__BB1_4;
	and.b32  	%r213, %r76, 2147483640;
	mov.b32 	%r230, 0;
$L__BB1_3:
	.pragma "nounroll";
	add.s32 	%r80, %r230, %r2;
	mul.lo.s32 	%r81, %r80, %r77;
	mul.wide.u32 	%rd20, %r230, 4;
	add.s64 	%rd21, %rd3, %rd20;
	add.s32 	%r82, %r81, %r77;
	add.s32 	%r83, %r80, 2;
	mul.lo.s32 	%r84, %r83, %r77;
	add.s32 	%r85, %r80, 3;
	mul.lo.s32 	%r86, %r85, %r77;
	st.local.v4.u32 	[%rd21], {%r81, %r82, %r84, %r86};
	add.s32 	%r87, %r80, 4;
	mul.lo.s32 	%r88, %r87, %r77;
	add.s32 	%r89, %r80, 5;
	mul.lo.s32 	%r90, %r89, %r77;
	add.s32 	%r91, %r80, 6;
	mul.lo.s32 	%r92, %r91, %r77;
	add.s32 	%r93, %r80, 7;
	mul.lo.s32 	%r94, %r93, %r77;
	st.local.v4.u32 	[%rd21+16], {%r88, %r90, %r92, %r94};
	add.s32 	%r230, %r230, 8;
	setp.eq.s32 	%p3, %r230, %r213;
	@%p3 bra 	$L__BB1_4;
	bra.uni 	$L__BB1_3;
$L__BB1_4:
	setp.eq.s32 	%p4, %r3, 0;
	@%p4 bra 	$L__BB1_12;
	and.b32  	%r6, %r76, 3;
	setp.lt.u32 	%p5, %r3, 4;
	@%p5 bra 	$L__BB1_7;
	add.s32 	%r95, %r213, %r2;
	mul.lo.s32 	%r96, %r95, %r77;
	mul.wide.u32 	%rd22, %r213, 4;
	add.s64 	%rd23, %rd3, %rd22;
	st.local.u32 	[%rd23], %r96;
	add.s32 	%r97, %r96, %r77;
	st.local.u32 	[%rd23+4], %r97;
	add.s32 	%r98, %r95, 2;
	mul.lo.s32 	%r99, %r98, %r77;
	st.local.u32 	[%rd23+8], %r99;
	add.s32 	%r100, %r95, 3;
	mul.lo.s32 	%r101, %r100, %r77;
	st.local.u32 	[%rd23+12], %r101;
	add.s32 	%r213, %r213, 4;
$L__BB1_7:
	setp.eq.s32 	%p6, %r6, 0;
	@%p6 bra 	$L__BB1_12;
	setp.eq.s32 	%p7, %r6, 1;
	@%p7 bra 	$L__BB1_10;
	add.s32 	%r102, %r213, %r2;
	mul.lo.s32 	%r103, %r102, %r77;
	mul.wide.u32 	%rd24, %r213, 4;
	add.s64 	%rd25, %rd3, %rd24;
	st.local.u32 	[%rd25], %r103;
	add.s32 	%r104, %r103, %r77;
	st.local.u32 	[%rd25+4], %r104;
	add.s32 	%r213, %r213, 2;
$L__BB1_10:
	and.b32  	%r105, %r76, 1;
	setp.eq.b32 	%p8, %r105, 1;
	not.pred 	%p9, %p8;
	@%p9 bra 	$L__BB1_12;
	add.s32 	%r106, %r213, %r2;
	mul.lo.s32 	%r107, %r106, %r77;
	mul.wide.u32 	%rd26, %r213, 4;
	add.s64 	%rd27, %rd3, %rd26;
	st.local.u32 	[%rd27], %r107;
$L__BB1_12:
	setp.lt.s32 	%p10, %r77, 1;
	mov.f64 	%fd185, 0d0000000000000000;
	@%p10 bra 	$L__BB1_54;
	setp.lt.s32 	%p11, %r76, 1;
	@%p11 bra 	$L__BB1_29;
	and.b32  	%r11, %r76, 15;
	add.s32 	%r12, %r11, -1;
	and.b32  	%r13, %r76, 7;
	and.b32  	%r14, %r76, 2147483632;
	and.b32  	%r15, %r76, 3;
	mov.b32 	%r217, 0;
	add.s64 	%rd5, %rd3, 32;
$L__BB1_15:
	setp.lt.u32 	%p20, %r76, 16;
	mov.f64 	%fd174, 0d408F400000000000;
	mov.b32 	%r225, 0;
	@%p20 bra 	$L__BB1_18;
	mov.f64 	%fd174, 0d408F400000000000;
	mov.b32 	%r219, 0;
	mov.u64 	%rd125, %rd5;
$L__BB1_17:
	.pragma "nounroll";
	ld.local.v4.u32 	{%r123, %r124, %r125, %r126}, [%rd125+-32];
	mul.wide.s32 	%rd44, %r123, 8;
	add.s64 	%rd45, %rd1, %rd44;
	ld.global.f64 	%fd55, [%rd45];
	setp.gt.f64 	%p21, %fd174, %fd55;
	selp.f64 	%fd56, %fd55, %fd174, %p21;
	selp.b32 	%r127, %r219, %r229, %p21;
	mul.wide.s32 	%rd46, %r124, 8;
	add.s64 	%rd47, %rd1, %rd46;
	ld.global.f64 	%fd57, [%rd47];
	setp.gt.f64 	%p22, %fd56, %fd57;
	selp.f64 	%fd58, %fd57, %fd56, %p22;
	add.s32 	%r128, %r219, 1;
	selp.b32 	%r129, %r128, %r127, %p22;
	mul.wide.s32 	%rd48, %r125, 8;
	add.s64 	%rd49, %rd1, %rd48;
	ld.global.f64 	%fd59, [%rd49];
	setp.gt.f64 	%p23, %fd58, %fd59;
	selp.f64 	%fd60, %fd59, %fd58, %p23;
	add.s32 	%r130, %r219, 2;
	selp.b32 	%r131, %r130, %r129, %p23;
	mul.wide.s32 	%rd50, %r126, 8;
	add.s64 	%rd51, %rd1, %rd50;
	ld.global.f64 	%fd61, [%rd51];
	setp.gt.f64 	%p24, %fd60, %fd61;
	selp.f64 	%fd62, %fd61, %fd60, %p24;
	add.s32 	%r132, %r219, 3;
	selp.b32 	%r133, %r132, %r131, %p24;
	ld.local.v4.u32 	{%r134, %r135, %r136, %r137}, [%rd125+-16];
	mul.wide.s32 	%rd52, %r134, 8;
	add.s64 	%rd53, %rd1, %rd52;
	ld.global.f64 	%fd63, [%rd53];
	setp.gt.f64 	%p25, %fd62, %fd63;
	selp.f64 	%fd64, %fd63, %fd62, %p25;
	add.s32 	%r138, %r219, 4;
	selp.b32 	%r139, %r138, %r133, %p25;
	mul.wide.s32 	%rd54, %r135, 8;
	add.s64 	%rd55, %rd1, %rd54;
	ld.global.f64 	%fd65, [%rd55];
	setp.gt.f64 	%p26, %fd64, %fd65;
	selp.f64 	%fd66, %fd65, %fd64, %p26;
	add.s32 	%r140, %r219, 5;
	selp.b32 	%r141, %r140, %r139, %p26;
	mul.wide.s32 	%rd56, %r136, 8;
	add.s64 	%rd57, %rd1, %rd56;
	ld.global.f64 	%fd67, [%rd57];
	setp.gt.f64 	%p27, %fd66, %fd67;
	selp.f64 	%fd68, %fd67, %fd66, %p27;
	add.s32 	%r142, %r219, 6;
	selp.b32 	%r143, %r142, %r141, %p27;
	mul.wide.s32 	%rd58, %r137, 8;
	add.s64 	%rd59, %rd1, %rd58;
	ld.global.f64 	%fd69, [%rd59];
	setp.gt.f64 	%p28, %fd68, %fd69;
	selp.f64 	%fd70, %fd69, %fd68, %p28;
	add.s32 	%r144, %r219, 7;
	selp.b32 	%r145, %r144, %r143, %p28;
	ld.local.v4.u32 	{%r146, %r147, %r148, %r149}, [%rd125];
	mul.wide.s32 	%rd60, %r146, 8;
	add.s64 	%rd61, %rd1, %rd60;
	ld.global.f64 	%fd71, [%rd61];
	setp.gt.f64 	%p29, %fd70, %fd71;
	selp.f64 	%fd72, %fd71, %fd70, %p29;
	add.s32 	%r150, %r219, 8;
	selp.b32 	%r151, %r150, %r145, %p29;
	mul.wide.s32 	%rd62, %r147, 8;
	add.s64 	%rd63, %rd1, %rd62;
	ld.global.f64 	%fd73, [%rd63];
	setp.gt.f64 	%p30, %fd72, %fd73;
	selp.f64 	%fd74, %fd73, %fd72, %p30;
	add.s32 	%r152, %r219, 9;
	selp.b32 	%r153, %r152, %r151, %p30;
	mul.wide.s32 	%rd64, %r148, 8;
	add.s64 	%rd65, %rd1, %rd64;
	ld.global.f64 	%fd75, [%rd65];
	setp.gt.f64 	%p31, %fd74, %fd75;
	selp.f64 	%fd76, %fd75, %fd74, %p31;
	add.s32 	%r154, %r219, 10;
	selp.b32 	%r155, %r154, %r153, %p31;
	mul.wide.s32 	%rd66, %r149, 8;
	add.s64 	%rd67, %rd1, %rd66;
	ld.global.f64 	%fd77, [%rd67];
	setp.gt.f64 	%p32, %fd76, %fd77;
	selp.f64 	%fd78, %fd77, %fd76, %p32;
	add.s32 	%r156, %r219, 11;
	selp.b32 	%r157, %r156, %r155, %p32;
	ld.local.v4.u32 	{%r158, %r159, %r160, %r161}, [%rd125+16];
	mul.wide.s32 	%rd68, %r158, 8;
	add.s64 	%rd69, %rd1, %rd68;
	ld.global.f64 	%fd79, [%rd69];
	setp.gt.f64 	%p33, %fd78, %fd79;
	selp.f64 	%fd80, %fd79, %fd78, %p33;
	add.s32 	%r162, %r219, 12;
	selp.b32 	%r163, %r162, %r157, %p33;
	mul.wide.s32 	%rd70, %r159, 8;
	add.s64 	%rd71, %rd1, %rd70;
	ld.global.f64 	%fd81, [%rd71];
	setp.gt.f64 	%p34, %fd80, %fd81;
	selp.f64 	%fd82, %fd81, %fd80, %p34;
	add.s32 	%r164, %r219, 13;
	selp.b32 	%r165, %r164, %r163, %p34;
	mul.wide.s32 	%rd72, %r160, 8;
	add.s64 	%rd73, %rd1, %rd72;
	ld.global.f64 	%fd83, [%rd73];
	setp.gt.f64 	%p35, %fd82, %fd83;
	selp.f64 	%fd84, %fd83, %fd82, %p35;
	add.s32 	%r166, %r219, 14;
	selp.b32 	%r167, %r166, %r165, %p35;
	mul.wide.s32 	%rd74, %r161, 8;
	add.s64 	%rd75, %rd1, %rd74;
	ld.global.f64 	%fd85, [%rd75];
	setp.gt.f64 	%p36, %fd84, %fd85;
	selp.f64 	%fd174, %fd85, %fd84, %p36;
	add.s32 	%r168, %r219, 15;
	selp.b32 	%r229, %r168, %r167, %p36;
	add.s64 	%rd125, %rd125, 64;
	add.s32 	%r219, %r219, 16;
	setp.ne.s32 	%p37, %r219, %r14;
	mov.u32 	%r225, %r14;
	@%p37 bra 	$L__BB1_17;
$L__BB1_18:
	setp.eq.s32 	%p38, %r11, 0;
	@%p38 bra 	$L__BB1_28;
	setp.lt.u32 	%p39, %r12, 7;
	@%p39 bra 	$L__BB1_21;
	mul.wide.u32 	%rd76, %r225, 4;
	add.s64 	%rd77, %rd3, %rd76;
	ld.local.u32 	%r170, [%rd77];
	mul.wide.s32 	%rd78, %r170, 8;
	add.s64 	%rd79, %rd1, %rd78;
	ld.global.f64 	%fd86, [%rd79];
	setp.gt.f64 	%p40, %fd174, %fd86;
	selp.f64 	%fd87, %fd86, %fd174, %p40;
	selp.b32 	%r171, %r225, %r229, %p40;
	add.s32 	%r172, %r225, 1;
	ld.local.u32 	%r173, [%rd77+4];
	mul.wide.s32 	%rd80, %r173, 8;
	add.s64 	%rd81, %rd1, %rd80;
	ld.global.f64 	%fd88, [%rd81];
	setp.gt.f64 	%p41, %fd87, %fd88;
	selp.f64 	%fd89, %fd88, %fd87, %p41;
	selp.b32 	%r174, %r172, %r171, %p41;
	add.s32 	%r175, %r225, 2;
	ld.local.u32 	%r176, [%rd77+8];
	mul.wide.s32 	%rd82, %r176, 8;
	add.s64 	%rd83, %rd1, %rd82;
	ld.global.f64 	%fd90, [%rd83];
	setp.gt.f64 	%p42, %fd89, %fd90;
	selp.f64 	%fd91, %fd90, %fd89, %p42;
	selp.b32 	%r177, %r175, %r174, %p42;
	add.s32 	%r178, %r225, 3;
	ld.local.u32 	%r179, [%rd77+12];
	mul.wide.s32 	%rd84, %r179, 8;
	add.s64 	%rd85, %rd1, %rd84;
	ld.global.f64 	%fd92, [%rd85];
	setp.gt.f64 	%p43, %fd91, %fd92;
	selp.f64 	%fd93, %fd92, %fd91, %p43;
	selp.b32 	%r180, %r178, %r177, %p43;
	add.s32 	%r181, %r225, 4;
	ld.local.u32 	%r182, [%rd77+16];
	mul.wide.s32 	%rd86, %r182, 8;
	add.s64 	%rd87, %rd1, %rd86;
	ld.global.f64 	%fd94, [%rd87];
	setp.gt.f64 	%p44, %fd93, %fd94;
	selp.f64 	%fd95, %fd94, %fd93, %p44;
	selp.b32 	%r183, %r181, %r180, %p44;
	add.s32 	%r184, %r225, 5;
	ld.local.u32 	%r185, [%rd77+20];
	mul.wide.s32 	%rd88, %r185, 8;
	add.s64 	%rd89, %rd1, %rd88;
	ld.global.f64 	%fd96, [%rd89];
	setp.gt.f64 	%p45, %fd95, %fd96;
	selp.f64 	%fd97, %fd96, %fd95, %p45;
	selp.b32 	%r186, %r184, %r183, %p45;
	add.s32 	%r187, %r225, 6;
	ld.local.u32 	%r188, [%rd77+24];
	mul.wide.s32 	%rd90, %r188, 8;
	add.s64 	%rd91, %rd1, %rd90;
	ld.global.f64 	%fd98, [%rd91];
	setp.gt.f64 	%p46, %fd97, %fd98;
	selp.f64 	%fd99, %fd98, %fd97, %p46;
	selp.b32 	%r189, %r187, %r186, %p46;
	add.s32 	%r190, %r225, 7;
	ld.local.u32 	%r191, [%rd77+28];
	mul.wide.s32 	%rd92, %r191, 8;
	add.s64 	%rd93, %rd1, %rd92;
	ld.global.f64 	%fd100, [%rd93];
	setp.gt.f64 	%p47, %fd99, %fd100;
	selp.f64 	%fd174, %fd100, %fd99, %p47;
	selp.b32 	%r229, %r190, %r189, %p47;
	add.s32 	%r225, %r225, 8;
$L__BB1_21:
	setp.eq.s32 	%p48, %r13, 0;
	@%p48 bra 	$L__BB1_28;
	add.s32 	%r193, %r13, -1;
	setp.lt.u32 	%p49, %r193, 3;
	@%p49 bra 	$L__BB1_24;
	mul.wide.u32 	%rd94, %r225, 4;
	add.s64 	%rd95, %rd3, %rd94;
	ld.local.u32 	%r194, [%rd95];
	mul.wide.s32 	%rd96, %r194, 8;
	add.s64 	%rd97, %rd1, %rd96;
	ld.global.f64 	%fd101, [%rd97];
	setp.gt.f64 	%p50, %fd174, %fd101;
	selp.f64 	%fd102, %fd101, %fd174, %p50;
	selp.b32 	%r195, %r225, %r229, %p50;
	add.s32 	%r196, %r225, 1;
	ld.local.u32 	%r197, [%rd95+4];
	mul.wide.s32 	%rd98, %r197, 8;
	add.s64 	%rd99, %rd1, %rd98;
	ld.global.f64 	%fd103, [%rd99];
	setp.gt.f64 	%p51, %fd102, %fd103;
	selp.f64 	%fd104, %fd103, %fd102, %p51;
	selp.b32 	%r198, %r196, %r195, %p51;
	add.s32 	%r199, %r225, 2;
	ld.local.u32 	%r200, [%rd95+8];
	mul.wide.s32 	%rd100, %r200, 8;
	add.s64 	%rd101, %rd1, %rd100;
	ld.global.f64 	%fd105, [%rd101];
	setp.gt.f64 	%p52, %fd104, %fd105;
	selp.f64 	%fd106, %fd105, %fd104, %p52;
	selp.b32 	%r201, %r199, %r198, %p52;
	add.s32 	%r202, %r225, 3;
	ld.local.u32 	%r203, [%rd95+12];
	mul.wide.s32 	%rd102, %r203, 8;
	add.s64 	%rd103, %rd1, %rd102;
	ld.global.f64 	%fd107, [%rd103];
	setp.gt.f64 	%p53, %fd106, %fd107;
	selp.f64 	%fd174, %fd107, %fd106, %p53;
	selp.b32 	%r229, %r202, %r201, %p53;
	add.s32 	%r225, %r225, 4;
$L__BB1_24:
	setp.eq.s32 	%p54, %r15, 0;
	@%p54 bra 	$L__BB1_28;
	setp.eq.s32 	%p55, %r15, 1;
	mul.wide.u32 	%rd104, %r225, 4;
	add.s64 	%rd8, %rd3, %rd104;
	ld.local.u32 	%r204, [%rd8];
	mul.wide.s32 	%rd105, %r204, 8;
	add.s64 	%rd106, %rd1, %rd105;
	ld.global.f64 	%fd108, [%rd106];
	setp.gt.f64 	%p56, %fd174, %fd108;
	selp.f64 	%fd8, %fd108, %fd174, %p56;
	selp.b32 	%r229, %r225, %r229, %p56;
	@%p55 bra 	$L__BB1_28;
	setp.eq.s32 	%p57, %r15, 2;
	add.s32 	%r205, %r225, 1;
	ld.local.u32 	%r206, [%rd8+4];
	mul.wide.s32 	%rd107, %r206, 8;
	add.s64 	%rd108, %rd1, %rd107;
	ld.global.f64 	%fd109, [%rd108];
	setp.gt.f64 	%p58, %fd8, %fd109;
	selp.f64 	%fd9, %fd109, %fd8, %p58;
	selp.b32 	%r229, %r205, %r229, %p58;
	@%p57 bra 	$L__BB1_28;
	add.s32 	%r207, %r225, 2;
	ld.local.u32 	%r208, [%rd8+8];
	mul.wide.s32 	%rd109, %r208, 8;
	add.s64 	%rd110, %rd1, %rd109;
	ld.global.f64 	%fd110, [%rd110];
	setp.gt.f64 	%p59, %fd9, %fd110;
	selp.b32 	%r229, %r207, %r229, %p59;
$L__BB1_28:
	mul.wide.s32 	%rd111, %r229, 4;
	add.s64 	%rd112, %rd3, %rd111;
	ld.local.u32 	%r209, [%rd112];
	mul.wide.s32 	%rd113, %r209, 8;
	add.s64 	%rd114, %rd2, %rd113;
	ld.global.f64 	%fd111, [%rd114];
	mul.wide.u32 	%rd115, %r217, 8;
	add.s64 	%rd116, %rd4, %rd115;
	st.local.f64 	[%rd116], %fd111;
	add.s32 	%r217, %r217, 1;
	add.s32 	%r210, %r209, 1;
	st.local.u32 	[%rd112], %r210;
	setp.eq.s32 	%p60, %r217, %r77;
	@%p60 bra 	$L__BB1_42;
	bra.uni 	$L__BB1_15;
$L__BB1_29:
	add.s32 	%r109, %r77, -1;
	and.b32  	%r40, %r77, 15;
	setp.lt.u32 	%p12, %r109, 15;
	mov.b32 	%r233, 0;
	@%p12 bra 	$L__BB1_33;
	and.b32  	%r233, %r77, 2147483632;
	ld.local.u32 	%r42, [%rd3];
	mov.b32 	%r231, 0;
$L__BB1_31:
	.pragma "nounroll";
	add.s32 	%r111, %r231, %r42;
	mul.wide.s32 	%rd28, %r111, 8;
	add.s64 	%rd29, %rd2, %rd28;
	ld.global.f64 	%fd24, [%rd29];
	mul.wide.u32 	%rd30, %r231, 8;
	add.s64 	%rd31, %rd4, %rd30;
	ld.global.f64 	%fd25, [%rd29+8];
	st.local.v2.f64 	[%rd31], {%fd24, %fd25};
	ld.global.f64 	%fd26, [%rd29+16];
	ld.global.f64 	%fd27, [%rd29+24];
	st.local.v2.f64 	[%rd31+16], {%fd26, %fd27};
	ld.global.f64 	%fd28, [%rd29+32];
	ld.global.f64 	%fd29, [%rd29+40];
	st.local.v2.f64 	[%rd31+32], {%fd28, %fd29};
	ld.global.f64 	%fd30, [%rd29+48];
	ld.global.f64 	%fd31, [%rd29+56];
	st.local.v2.f64 	[%rd31+48], {%fd30, %fd31};
	ld.global.f64 	%fd32, [%rd29+64];
	ld.global.f64 	%fd33, [%rd29+72];
	st.local.v2.f64 	[%rd31+64], {%fd32, %fd33};
	ld.global.f64 	%fd34, [%rd29+80];
	ld.global.f64 	%fd35, [%rd29+88];
	st.local.v2.f64 	[%rd31+80], {%fd34, %fd35};
	ld.global.f64 	%fd36, [%rd29+96];
	ld.global.f64 	%fd37, [%rd29+104];
	st.local.v2.f64 	[%rd31+96], {%fd36, %fd37};
	ld.global.f64 	%fd38, [%rd29+112];
	ld.global.f64 	%fd39, [%rd29+120];
	st.local.v2.f64 	[%rd31+112], {%fd38, %fd39};
	add.s32 	%r231, %r231, 16;
	setp.ne.s32 	%p13, %r231, %r233;
	@%p13 bra 	$L__BB1_31;
	add.s32 	%r112, %r231, %r42;
	st.local.u32 	[%rd3], %r112;
$L__BB1_33:
	setp.eq.s32 	%p14, %r40, 0;
	@%p14 bra 	$L__BB1_42;
	and.b32  	%r48, %r77, 7;
	setp.lt.u32 	%p15, %r40, 8;
	@%p15 bra 	$L__BB1_36;
	ld.local.u32 	%r113, [%rd3];
	mul.wide.s32 	%rd32, %r113, 8;
	add.s64 	%rd33, %rd2, %rd32;
	ld.global.f64 	%fd40, [%rd33];
	mul.wide.u32 	%rd34, %r233, 8;
	add.s64 	%rd35, %rd4, %rd34;
	st.local.f64 	[%rd35], %fd40;
	ld.global.f64 	%fd41, [%rd33+8];
	st.local.f64 	[%rd35+8], %fd41;
	ld.global.f64 	%fd42, [%rd33+16];
	st.local.f64 	[%rd35+16], %fd42;
	ld.global.f64 	%fd43, [%rd33+24];
	st.local.f64 	[%rd35+24], %fd43;
	ld.global.f64 	%fd44, [%rd33+32];
	st.local.f64 	[%rd35+32], %fd44;
	ld.global.f64 	%fd45, [%rd33+40];
	st.local.f64 	[%rd35+40], %fd45;
	ld.global.f64 	%fd46, [%rd33+48];
	st.local.f64 	[%rd35+48], %fd46;
	ld.global.f64 	%fd47, [%rd33+56];
	st.local.f64 	[%rd35+56], %fd47;
	add.s32 	%r114, %r113, 8;
	st.local.u32 	[%rd3], %r114;
	add.s32 	%r233, %r233, 8;
$L__BB1_36:
	setp.eq.s32 	%p16, %r48, 0;
	@%p16 bra 	$L__BB1_42;
	and.b32  	%r51, %r77, 3;
	setp.lt.u32 	%p17, %r48, 4;
	@%p17 bra 	$L__BB1_39;
	ld.local.u32 	%r115, [%rd3];
	mul.wide.s32 	%rd36, %r115, 8;
	add.s64 	%rd37, %rd2, %rd36;
	ld.global.f64 	%fd48, [%rd37];
	mul.wide.u32 	%rd38, %r233, 8;
	add.s64 	%rd39, %rd4, %rd38;
	st.local.f64 	[%rd39], %fd48;
	ld.global.f64 	%fd49, [%rd37+8];
	st.local.f64 	[%rd39+8], %fd49;
	ld.global.f64 	%fd50, [%rd37+16];
	st.local.f64 	[%rd39+16], %fd50;
	ld.global.f64 	%fd51, [%rd37+24];
	st.local.f64 	[%rd39+24], %fd51;
	add.s32 	%r116, %r115, 4;
	st.local.u32 	[%rd3], %r116;
	add.s32 	%r233, %r233, 4;
$L__BB1_39:
	setp.eq.s32 	%p18, %r51, 0;
	@%p18 bra 	$L__BB1_42;
	ld.local.u32 	%r235, [%rd3];
	mov.b32 	%r237, 0;
$L__BB1_41:
	.pragma "nounroll";
	mul.wide.s32 	%rd40, %r235, 8;
	add.s64 	%rd41, %rd2, %rd40;
	ld.global.f64 	%fd52, [%rd41];
	mul.wide.u32 	%rd42, %r233, 8;
	add.s64 	%rd43, %rd4, %rd42;
	st.local.f64 	[%rd43], %fd52;
	add.s32 	%r233, %r233, 1;
	add.s32 	%r235, %r235, 1;
	add.s32 	%r237, %r237, 1;
	setp.ne.s32 	%p19, %r237, %r51;
	@%p19 bra 	$L__BB1_41;
$L__BB1_42:
	add.s32 	%r212, %r77, -1;
	and.b32  	%r61, %r77, 15;
	setp.lt.u32 	%p61, %r212, 15;
	mov.b32 	%r240, 0;
	mov.f64 	%fd185, 0d0000000000000000;
	@%p61 bra 	$L__BB1_45;
	and.b32  	%r240, %r77, 2147483632;
	neg.s32 	%r238, %r240;
	add.s64 	%rd126, %rd4, 64;
	mov.f64 	%fd185, 0d0000000000000000;
$L__BB1_44:
	.pragma "nounroll";
	ld.local.v2.f64 	{%fd115, %fd116}, [%rd126+-64];
	add.f64 	%fd117, %fd185, %fd115;
	add.f64 	%fd118, %fd117, %fd116;
	ld.local.v2.f64 	{%fd119, %fd120}, [%rd126+-48];
	add.f64 	%fd121, %fd118, %fd119;
	add.f64 	%fd122, %fd121, %fd120;
	ld.local.v2.f64 	{%fd123, %fd124}, [%rd126+-32];
	add.f64 	%fd125, %fd122, %fd123;
	add.f64 	%fd126, %fd125, %fd124;
	ld.local.v2.f64 	{%fd127, %fd128}, [%rd126+-16];
	add.f64 	%fd129, %fd126, %fd127;
	add.f64 	%fd130, %fd129, %fd128;
	ld.local.v2.f64 	{%fd131, %fd132}, [%rd126];
	add.f64 	%fd133, %fd130, %fd131;
	add.f64 	%fd134, %fd133, %fd132;
	ld.local.v2.f64 	{%fd135, %fd136}, [%rd126+16];
	add.f64 	%fd137, %fd134, %fd135;
	add.f64 	%fd138, %fd137, %fd136;
	ld.local.v2.f64 	{%fd139, %fd140}, [%rd126+32];
	add.f64 	%fd141, %fd138, %fd139;
	add.f64 	%fd142, %fd141, %fd140;
	ld.local.v2.f64 	{%fd143, %fd144}, [%rd126+48];
	add.f64 	%fd145, %fd142, %fd143;
	add.f64 	%fd185, %fd145, %fd144;
	add.s32 	%r238, %r238, 16;
	add.s64 	%rd126, %rd126, 128;
	setp.ne.s32 	%p62, %r238, 0;
	@%p62 bra 	$L__BB1_44;
$L__BB1_45:
	setp.eq.s32 	%p63, %r61, 0;
	@%p63 bra 	$L__BB1_54;
	and.b32  	%r67, %r77, 7;
	setp.lt.u32 	%p64, %r61, 8;
	@%p64 bra 	$L__BB1_48;
	mul.wide.u32 	%rd117, %r240, 8;
	add.s64 	%rd118, %rd4, %rd117;
	ld.local.f64 	%fd147, [%rd118];
	add.f64 	%fd148, %fd185, %fd147;
	ld.local.f64 	%fd149, [%rd118+8];
	add.f64 	%fd150, %fd148, %fd149;
	ld.local.f64 	%fd151, [%rd118+16];
	add.f64 	%fd152, %fd150, %fd151;
	ld.local.f64 	%fd153, [%rd118+24];
	add.f64 	%fd154, %fd152, %fd153;
	ld.local.f64 	%fd155, [%rd118+32];
	add.f64 	%fd156, %fd154, %fd155;
	ld.local.f64 	%fd157, [%rd118+40];
	add.f64 	%fd158, %fd156, %fd157;
	ld.local.f64 	%fd159, [%rd118+48];
	add.f64 	%fd160, %fd158, %fd159;
	ld.local.f64 	%fd161, [%rd118+56];
	add.f64 	%fd185, %fd160, %fd161;
	add.s32 	%r240, %r240, 8;
$L__BB1_48:
	setp.eq.s32 	%p65, %r67, 0;
	@%p65 bra 	$L__BB1_54;
	and.b32  	%r70, %r77, 3;
	setp.lt.u32 	%p66, %r67, 4;
	@%p66 bra 	$L__BB1_51;
	mul.wide.u32 	%rd119, %r240, 8;
	add.s64 	%rd120, %rd4, %rd119;
	ld.local.f64 	%fd163, [%rd120];
	add.f64 	%fd164, %fd185, %fd163;
	ld.local.f64 	%fd165, [%rd120+8];
	add.f64 	%fd166, %fd164, %fd165;
	ld.local.f64 	%fd167, [%rd120+16];
	add.f64 	%fd168, %fd166, %fd167;
	ld.local.f64 	%fd169, [%rd120+24];
	add.f64 	%fd185, %fd168, %fd169;
	add.s32 	%r240, %r240, 4;
$L__BB1_51:
	setp.eq.s32 	%p67, %r70, 0;
	@%p67 bra 	$L__BB1_54;
	mul.wide.u32 	%rd121, %r240, 8;
	add.s64 	%rd127, %rd4, %rd121;
	neg.s32 	%r242, %r70;
$L__BB1_53:
	.pragma "nounroll";
	ld.local.f64 	%fd170, [%rd127];
	add.f64 	%fd185, %fd185, %fd170;
	add.s64 	%rd127, %rd127, 8;
	add.s32 	%r242, %r242, 1;
	setp.ne.s32 	%p68, %r242, 0;
	@%p68 bra 	$L__BB1_53;
$L__BB1_54:
	cvta.to.global.u64 	%rd122, %rd15;
	cvt.rn.f64.s32 	%fd171, %r77;
	div.rn.f64 	%fd172, %fd185, %fd171;
	mul.wide.u32 	%rd123, %r1, 8;
	add.s64 	%rd124, %rd122, %rd123;
	st.global.f64 	[%rd124], %fd172;
	ret;

}


// ===== COMPILED SASS (sm_100) =====

	.target	sm_100

	.elftype	@"ET_EXEC"


//--------------------- .note.nv.tkinfo           --------------------------
	.section	.note.nv.tkinfo,"",@"SHT_NOTE"
	.sectionflags	@"SHF_NOTE_NV_TKINFO"
	.tkinfo
        /*0018*/ 	.word	0x00000002
        /*0030*/ 	.string	""
        /*0030*/ 	.string	"ptxas"
        /*0030*/ 	.string	"Cuda compilation tools, release 13.0, V13.0.88"
        /*0030*/ 	.string	"Build cuda_13.0.r13.0/compiler.36424714_0"
        /*0030*/ 	.string	"-arch sm_100 -m 64 "



//--------------------- .note.nv.cuinfo           --------------------------
	.section	.note.nv.cuinfo,"",@"SHT_NOTE"
	.sectionflags	@"SHF_NOTE_NV_CUINFO"
        /*0018*/ 	.short	0x0002
        /*001a*/ 	.short	0x0064
        /*001c*/ 	.short	0x0082
	.zero		2


//--------------------- .nv.info                  --------------------------
	.section	.nv.info,"",@"SHT_CUDA_INFO"
	.align	4


	//----- nvinfo : EIATTR_REGCOUNT
	.align		4
        /*0000*/ 	.byte	0x04, 0x2f
        /*0002*/ 	.short	(.L_1 - .L_0)
	.align		4
.L_0:
        /*0004*/ 	.word	index@(_Z15kernel_distancePdiiiS_S_ii)
        /*0008*/ 	.word	0x00000020


	//----- nvinfo : EIATTR_FRAME_SIZE
	.align		4
.L_1:
        /*000c*/ 	.byte	0x04, 0x11
        /*000e*/ 	.short	(.L_3 - .L_2)
	.align		4
.L_2:
        /*0010*/ 	.word	index@(_Z15kernel_distancePdiiiS_S_ii)
        /*0014*/ 	.word	0x00000000


	//----- nvinfo : EIATTR_REGCOUNT
	.align		4
.L_3:
        /*0018*/ 	.byte	0x04, 0x2f
        /*001a*/ 	.short	(.L_5 - .L_4)
	.align		4
.L_4:
        /*001c*/ 	.word	index@(_Z10kernel_knnPdiS_S_i)
        /*0020*/ 	.word	0x0000001e


	//----- nvinfo : EIATTR_FRAME_SIZE
	.align		4
.L_5:
        /*0024*/ 	.byte	0x04, 0x11
        /*0026*/ 	.short	(.L_7 - .L_6)
	.align		4
.L_6:
        /*0028*/ 	.word	index@($__internal_0_$__cuda_sm20_div_rn_f64_full)
        /*002c*/ 	.word	0x00000230


	//----- nvinfo : EIATTR_FRAME_SIZE
	.align		4
.L_7:
        /*0030*/ 	.byte	0x04, 0x11
        /*0032*/ 	.short	(.L_9 - .L_8)
	.align		4
.L_8:
        /*0034*/ 	.word	index@(_Z10kernel_knnPdiS_S_i)
        /*0038*/ 	.word	0x00000230


	//----- nvinfo : EIATTR_MIN_STACK_SIZE
	.align		4
.L_9:
        /*003c*/ 	.byte	0x04, 0x12
        /*003e*/ 	.short	(.L_11 - .L_10)
	.align		4
.L_10:
        /*0040*/ 	.word	index@(_Z10kernel_knnPdiS_S_i)
        /*0044*/ 	.word	0x00000230


	//----- nvinfo : EIATTR_MIN_STACK_SIZE
	.align		4
.L_11:
        /*0048*/ 	.byte	0x04, 0x12
        /*004a*/ 	.short	(.L_13 - .L_12)
	.align		4
.L_12:
        /*004c*/ 	.word	index@(_Z15kernel_distancePdiiiS_S_ii)
        /*0050*/ 	.word	0x00000000
.L_13:


//--------------------- .nv.compat                --------------------------
	.section	.nv.compat,"",@"SHT_CUDA_COMPAT_INFO"
	.align	4
        /*0000*/ 	.byte	0x02, 0x09, 0x00, 0x00, 0x02, 0x02, 0x01, 0x00, 0x02, 0x05, 0x05, 0x00, 0x03, 0x07, 0x01, 0x01
        /*0010*/ 	.byte	0x02, 0x03, 0x00, 0x00, 0x02, 0x06, 0x01, 0x00, 0x04, 0x0b, 0x08, 0x00, 0x01, 0x00, 0x00, 0x00
        /*0020*/ 	.byte	0x00, 0x00, 0x00, 0x00


//--------------------- .nv.info._Z10kernel_knnPdiS_S_i --------------------------
	.section	.nv.info._Z10kernel_knnPdiS_S_i,"",@"SHT_CUDA_INFO"
	.sectionflags	@""
	.align	4


	//----- nvinfo : EIATTR_CUDA_API_VERSION
	.align		4
        /*0000*/ 	.byte	0x04, 0x37
        /*0002*/ 	.short	(.L_15 - .L_14)
.L_14:
        /*0004*/ 	.word	0x00000082


	//----- nvinfo : EIATTR_KPARAM_INFO
	.align		4
.L_15:
        /*0008*/ 	.byte	0x04, 0x17
        /*000a*/ 	.short	(.L_17 - .L_16)
.L_16:
        /*000c*/ 	.word	0x00000000
        /*0010*/ 	.short	0x0004
        /*0012*/ 	.short	0x0020
        /*0014*/ 	.byte	0x00, 0xf0, 0x11, 0x00


	//----- nvinfo : EIATTR_KPARAM_INFO
	.align		4
.L_17:
        /*0018*/ 	.byte	0x04, 0x17
        /*001a*/ 	.short	(.L_19 - .L_18)
.L_18:
        /*001c*/ 	.word	0x00000000
        /*0020*/ 	.short	0x0003
        /*0022*/ 	.short	0x0018
        /*0024*/ 	.byte	0x00, 0xf5, 0x21, 0x00


	//----- nvinfo : EIATTR_KPARAM_INFO
	.align		4
.L_19:
        /*0028*/ 	.byte	0x04, 0x17
        /*002a*/ 	.short	(.L_21 - .L_20)
.L_20:
        /*002c*/ 	.word	0x00000000
        /*0030*/ 	.short	0x0002
        /*0032*/ 	.short	0x0010
        /*0034*/ 	.byte	0x00, 0xf5, 0x21, 0x00


	//----- nvinfo : EIATTR_KPARAM_INFO
	.align		4
.L_21:
        /*0038*/ 	.byte	0x04, 0x17
        /*003a*/ 	.short	(.L_23 - .L_22)
.L_22:
        /*003c*/ 	.word	0x00000000
        /*0040*/ 	.short	0x0001
        /*0042*/ 	.short	0x0008
        /*0044*/ 	.byte	0x00, 0xf0, 0x11, 0x00


	//----- nvinfo : EIATTR_KPARAM_INFO
	.align		4
.L_23:
        /*0048*/ 	.byte	0x04, 0x17
        /*004a*/ 	.short	(.L_25 - .L_24)
.L_24:
        /*004c*/ 	.word	0x00000000
        /*0050*/ 	.short	0x0000
        /*0052*/ 	.short	0x0000
        /*0054*/ 	.byte	0x00, 0xf5, 0x21, 0x00


	//----- nvinfo : EIATTR_SPARSE_MMA_MASK
	.align		4
.L_25:
        /*0058*/ 	.byte	0x03, 0x50
        /*005a*/ 	.short	0x0000


	//----- nvinfo : EIATTR_MAXREG_COUNT
	.align		4
        /*005c*/ 	.byte	0x03, 0x1b
        /*005e*/ 	.short	0x00ff


	//----- nvinfo : EIATTR_MERCURY_ISA_VERSION
	.align		4
        /*0060*/ 	.byte	0x03, 0x5f
        /*0062*/ 	.short	0x0101


	//----- nvinfo : EIATTR_VRC_CTA_INIT_COUNT
	.align		4
        /*0064*/ 	.byte	0x02, 0x4a
	.zero		1
	.zero		1


	//----- nvinfo : EIATTR_EXIT_INSTR_OFFSETS
	.align		4
        /*0068*/ 	.byte	0x04, 0x1c
        /*006a*/ 	.short	(.L_27 - .L_26)


	//   ....[0]....
.L_26:
        /*006c*/ 	.word	0x000021e0


	//----- nvinfo : EIATTR_CRS_STACK_SIZE
	.align		4
.L_27:
        /*0070*/ 	.byte	0x04, 0x1e
        /*0072*/ 	.short	(.L_29 - .L_28)
.L_28:
        /*0074*/ 	.word	0x00000000


	//----- nvinfo : EIATTR_CBANK_PARAM_SIZE
	.align		4
.L_29:
        /*0078*/ 	.byte	0x03, 0x19
        /*007a*/ 	.short	0x0024


	//----- nvinfo : EIATTR_PARAM_CBANK
	.align		4
        /*007c*/ 	.byte	0x04, 0x0a
        /*007e*/ 	.short	(.L_31 - .L_30)
	.align		4
.L_30:
        /*0080*/ 	.word	index@(.nv.constant0._Z10kernel_knnPdiS_S_i)
        /*0084*/ 	.short	0x0380
        /*0086*/ 	.short	0x0024


	//----- nvinfo : EIATTR_SW_WAR
	.align		4
.L_31:
        /*0088*/ 	.byte	0x04, 0x36
        /*008a*/ 	.short	(.L_33 - .L_32)
.L_32:
        /*008c*/ 	.word	0x00000008
.L_33:


//--------------------- .nv.info._Z15kernel_distancePdiiiS_S_ii --------------------------
	.section	.nv.info._Z15kernel_distancePdiiiS_S_ii,"",@"SHT_CUDA_INFO"
	.sectionflags	@""
	.align	4


	//----- nvinfo : EIATTR_CUDA_API_VERSION
	.align		4
        /*0000*/ 	.byte	0x04, 0x37
        /*0002*/ 	.short	(.L_35 - .L_34)
.L_34:
        /*0004*/ 	.word	0x00000082


	//----- nvinfo : EIATTR_KPARAM_INFO
	.align		4
.L_35:
        /*0008*/ 	.byte	0x04, 0x17
        /*000a*/ 	.short	(.L_37 - .L_36)
.L_36:
        /*000c*/ 	.word	0x00000000
        /*0010*/ 	.short	0x0007
        /*0012*/ 	.short	0x002c
        /*0014*/ 	.byte	0x00, 0xf0, 0x11, 0x00


	//----- nvinfo : EIATTR_KPARAM_INFO
	.align		4
.L_37:
        /*0018*/ 	.byte	0x04, 0x17
        /*001a*/ 	.short	(.L_39 - .L_38)
.L_38:
        /*001c*/ 	.word	0x00000000
        /*0020*/ 	.short	0x0006
        /*0022*/ 	.short	0x0028
        /*0024*/ 	.byte	0x00, 0xf0, 0x11, 0x00


	//----- nvinfo : EIATTR_KPARAM_INFO
	.align		4
.L_39:
        /*0028*/ 	.byte	0x04, 0x17
        /*002a*/ 	.short	(.L_41 - .L_40)
.L_40:
        /*002c*/ 	.word	0x00000000
        /*0030*/ 	.short	0x0005
        /*0032*/ 	.short	0x0020
        /*0034*/ 	.byte	0x00, 0xf5, 0x21, 0x00


	//----- nvinfo : EIATTR_KPARAM_INFO
	.align		4
.L_41:
        /*0038*/ 	.byte	0x04, 0x17
        /*003a*/ 	.short	(.L_43 - .L_42)
.L_42:
        /*003c*/ 	.word	0x00000000
        /*0040*/ 	.short	0x0004
        /*0042*/ 	.short	0x0018
        /*0044*/ 	.byte	0x00, 0xf5, 0x21, 0x00


	//----- nvinfo : EIATTR_KPARAM_INFO
	.align		4
.L_43:
        /*0048*/ 	.byte	0x04, 0x17
        /*004a*/ 	.short	(.L_45 - .L_44)
.L_44:
        /*004c*/ 	.word	0x00000000
        /*0050*/ 	.short	0x0003
        /*0052*/ 	.short	0x0010
        /*0054*/ 	.byte	0x00, 0xf0, 0x11, 0x00


	//----- nvinfo : EIATTR_KPARAM_INFO
	.align		4
.L_45:
        /*0058*/ 	.byte	0x04, 0x17
        /*005a*/ 	.short	(.L_47 - .L_46)
.L_46:
        /*005c*/ 	.word	0x00000000
        /*0060*/ 	.short	0x0002
        /*0062*/ 	.short	0x000c
        /*0064*/ 	.byte	0x00, 0xf0, 0x11, 0x00


	//----- nvinfo : EIATTR_KPARAM_INFO
	.align		4
.L_47:
        /*0068*/ 	.byte	0x04, 0x17
        /*006a*/ 	.short	(.L_49 - .L_48)
.L_48:
        /*006c*/ 	.word	0x00000000
        /*0070*/ 	.short	0x0001
        /*0072*/ 	.short	0x0008
        /*0074*/ 	.byte	0x00, 0xf0, 0x11, 0x00


	//----- nvinfo : EIATTR_KPARAM_INFO
	.align		4
.L_49:
        /*0078*/ 	.byte	0x04, 0x17
        /*007a*/ 	.short	(.L_51 - .L_50)
.L_50:
        /*007c*/ 	.word	0x00000000
        /*0080*/ 	.short	0x0000
        /*0082*/ 	.short	0x0000
        /*0084*/ 	.byte	0x00, 0xf5, 0x21, 0x00


	//----- nvinfo : EIATTR_SPARSE_MMA_MASK
	.align		4
.L_51:
        /*0088*/ 	.byte	0x03, 0x50
        /*008a*/ 	.short	0x0000


	//----- nvinfo : EIATTR_MAXREG_COUNT
	.align		4
        /*008c*/ 	.byte	0x03, 0x1b
        /*008e*/ 	.short	0x00ff


	//----- nvinfo : EIATTR_NUM_BARRIERS
	.align		4
        /*0090*/ 	.byte	0x02, 0x4c
        /*0092*/ 	.byte	0x01
	.zero		1


	//----- nvinfo : EIATTR_MERCURY_ISA_VERSION
	.align		4
        /*0094*/ 	.byte	0x03, 0x5f
        /*0096*/ 	.short	0x0101


	//----- nvinfo : EIATTR_VRC_CTA_INIT_COUNT
	.align		4
        /*0098*/ 	.byte	0x02, 0x4a
	.zero		1
	.zero		1


	//----- nvinfo : EIATTR_EXIT_INSTR_OFFSETS
	.align		4
        /*009c*/ 	.byte	0x04, 0x1c
        /*009e*/ 	.short	(.L_53 - .L_52)


	//   ....[0]....
.L_52:
        /*00a0*/ 	.word	0x000014a0


	//   ....[1]....
        /*00a4*/ 	.word	0x00001eb0


	//----- nvinfo : EIATTR_CRS_STACK_SIZE
	.align		4
.L_53:
        /*00a8*/ 	.byte	0x04, 0x1e
        /*00aa*/ 	.short	(.L_55 - .L_54)
.L_54:
        /*00ac*/ 	.word	0x00000000


	//----- nvinfo : EIATTR_CBANK_PARAM_SIZE
	.align		4
.L_55:
        /*00b0*/ 	.byte	0x03, 0x19
        /*00b2*/ 	.short	0x0030


	//----- nvinfo : EIATTR_PARAM_CBANK
	.align		4
        /*00b4*/ 	.byte	0x04, 0x0a
        /*00b6*/ 	.short	(.L_57 - .L_56)
	.align		4
.L_56:
        /*00b8*/ 	.word	index@(.nv.constant0._Z15kernel_distancePdiiiS_S_ii)
        /*00bc*/ 	.short	0x0380
        /*00be*/ 	.short	0x0030


	//----- nvinfo : EIATTR_SW_WAR
	.align		4
.L_57:
        /*00c0*/ 	.byte	0x04, 0x36
        /*00c2*/ 	.short	(.L_59 - .L_58)
.L_58:
        /*00c4*/ 	.word	0x00000008
.L_59:


//--------------------- .nv.callgraph             --------------------------
	.section	.nv.callgraph,"",@"SHT_CUDA_CALLGRAPH"
	.align	4
	.sectionentsize	8
	.align		4
        /*0000*/ 	.word	0x00000000
	.align		4
        /*0004*/ 	.word	0xffffffff
	.align		4
        /*0008*/ 	.word	0x00000000
	.align		4
        /*000c*/ 	.word	0xfffffffe
	.align		4
        /*0010*/ 	.word	0x00000000
	.align		4
        /*0014*/ 	.word	0xfffffffd
	.align		4
        /*0018*/ 	.word	0x00000000
	.align		4
        /*001c*/ 	.word	0xfffffffc


//--------------------- .text._Z10kernel_knnPdiS_S_i --------------------------
	.section	.text._Z10kernel_knnPdiS_S_i,"ax",@progbits
	.align	128
        .global         _Z10kernel_knnPdiS_S_i
        .type           _Z10kernel_knnPdiS_S_i,@function
        .size           _Z10kernel_knnPdiS_S_i,(.L_x_68 - _Z10kernel_knnPdiS_S_i)
        .other          _Z10kernel_knnPdiS_S_i,@"STO_CUDA_ENTRY STV_DEFAULT"
_Z10kernel_knnPdiS_S_i:
.text._Z10kernel_knnPdiS_S_i:
[----:B------:R-:W0:Y:S08]  /*0000*/  LDC R1, c[0x0][0x37c] ;  /* 0x0000df00ff017b82 */ /* 0x000e300000000800 */
[----:B------:R-:W1:Y:S01]  /*0010*/  LDC R13, c[0x0][0x388] ;  /* 0x0000e200ff0d7b82 */ /* 0x000e620000000800 */
[----:B------:R-:W2:Y:S01]  /*0020*/  S2R R2, SR_TID.X ;  /* 0x0000000000027919 */ /* 0x000ea20000002100 */
[----:B0-----:R-:W-:Y:S01]  /*0030*/  VIADD R1, R1, 0xfffffdd0 ;  /* 0xfffffdd001017836 */ /* 0x001fe20000000000 */
[----:B-1----:R-:W-:-:S13]  /*0040*/  ISETP.GE.AND P0, PT, R13, 0x1, PT ;  /* 0x000000010d00780c */ /* 0x002fda0003f06270 */
[----:B--2---:R-:W-:Y:S05]  /*0050*/  @!P0 BRA `(.L_x_0) ;  /* 0x0000000400008947 */ /* 0x004fea0003800000 */
[C---:B------:R-:W-:Y:S01]  /*0060*/  ISETP.GE.U32.AND P1, PT, R13.reuse, 0x8, PT ;  /* 0x000000080d00780c */ /* 0x040fe20003f26070 */
[----:B------:R-:W-:Y:S01]  /*0070*/  IMAD.MOV.U32 R0, RZ, RZ, RZ ;  /* 0x000000ffff007224 */ /* 0x000fe200078e00ff */
[----:B------:R-:W-:-:S04]  /*0080*/  LOP3.LUT R14, R13, 0x7, RZ, 0xc0, !PT ;  /* 0x000000070d0e7812 */ /* 0x000fc800078ec0ff */
[----:B------:R-:W-:-:S07]  /*0090*/  ISETP.NE.AND P2, PT, R14, RZ, PT ;  /* 0x000000ff0e00720c */ /* 0x000fce0003f45270 */
[----:B------:R-:W-:Y:S06]  /*00a0*/  @!P1 BRA `(.L_x_1) ;  /* 0x0000000000649947 */ /* 0x000fec0003800000 */
[----:B------:R-:W-:Y:S01]  /*00b0*/  LOP3.LUT R0, R13, 0x7ffffff8, RZ, 0xc0, !PT ;  /* 0x7ffffff80d007812 */ /* 0x000fe200078ec0ff */
[----:B------:R-:W-:Y:S01]  /*00c0*/  IMAD.MOV.U32 R3, RZ, RZ, RZ ;  /* 0x000000ffff037224 */ /* 0x000fe200078e00ff */
[----:B------:R-:W0:Y:S01]  /*00d0*/  LDCU UR4, c[0x0][0x3a0] ;  /* 0x00007400ff0477ac */ /* 0x000e220008000800 */
[----:B------:R-:W-:-:S05]  /*00e0*/  NOP ;  /* 0x0000000000007918 */ /* 0x000fca0000000000 */
.L_x_2:
[----:B-1----:R-:W-:Y:S02]  /*00f0*/  IMAD R4, R2, R13, R3 ;  /* 0x0000000d02047224 */ /* 0x002fe400078e0203 */
[C---:B------:R-:W-:Y:S01]  /*0100*/  IMAD R12, R3.reuse, 0x4, R1 ;  /* 0x00000004030c7824 */ /* 0x040fe200078e0201 */
[----:B------:R-:W-:Y:S01]  /*0110*/  IADD3 R3, PT, PT, R3, 0x8, RZ ;  /* 0x0000000803037810 */ /* 0x000fe20007ffe0ff */
[C---:B------:R-:W-:Y:S01]  /*0120*/  VIADD R6, R4.reuse, 0x2 ;  /* 0x0000000204067836 */ /* 0x040fe20000000000 */
[C---:B------:R-:W-:Y:S01]  /*0130*/  IADD3 R7, PT, PT, R4.reuse, 0x3, RZ ;  /* 0x0000000304077810 */ /* 0x040fe20007ffe0ff */
[C---:B------:R-:W-:Y:S01]  /*0140*/  VIADD R8, R4.reuse, 0x4 ;  /* 0x0000000404087836 */ /* 0x040fe20000000000 */
[----:B------:R-:W-:Y:S01]  /*0150*/  ISETP.NE.AND P1, PT, R3, R0, PT ;  /* 0x000000000300720c */ /* 0x000fe20003f25270 */
[C---:B------:R-:W-:Y:S02]  /*0160*/  VIADD R9, R4.reuse, 0x5 ;  /* 0x0000000504097836 */ /* 0x040fe40000000000 */
[----:B------:R-:W-:-:S02]  /*0170*/  VIADD R10, R4, 0x6 ;  /* 0x00000006040a7836 */ /* 0x000fc40000000000 */
[C---:B------:R-:W-:Y:S02]  /*0180*/  VIADD R11, R4.reuse, 0x7 ;  /* 0x00000007040b7836 */ /* 0x040fe40000000000 */
[----:B0-----:R-:W-:Y:S02]  /*0190*/  IMAD R4, R4, UR4, RZ ;  /* 0x0000000404047c24 */ /* 0x001fe4000f8e02ff */
[----:B------:R-:W-:Y:S02]  /*01a0*/  IMAD R6, R6, UR4, RZ ;  /* 0x0000000406067c24 */ /* 0x000fe4000f8e02ff */
[----:B------:R-:W-:Y:S02]  /*01b0*/  IMAD R7, R7, UR4, RZ ;  /* 0x0000000407077c24 */ /* 0x000fe4000f8e02ff */
[----:B------:R-:W-:Y:S02]  /*01c0*/  IMAD R8, R8, UR4, RZ ;  /* 0x0000000408087c24 */ /* 0x000fe4000f8e02ff */
[----:B------:R-:W-:-:S02]  /*01d0*/  IMAD R9, R9, UR4, RZ ;  /* 0x0000000409097c24 */ /* 0x000fc4000f8e02ff */
[----:B------:R-:W-:Y:S02]  /*01e0*/  IMAD R10, R10, UR4, RZ ;  /* 0x000000040a0a7c24 */ /* 0x000fe4000f8e02ff */
[----:B------:R-:W-:Y:S02]  /*01f0*/  VIADD R5, R4, UR4 ;  /* 0x0000000404057c36 */ /* 0x000fe40008000000 */
[----:B------:R-:W-:-:S03]  /*0200*/  IMAD R11, R11, UR4, RZ ;  /* 0x000000040b0b7c24 */ /* 0x000fc6000f8e02ff */
[----:B------:R1:W-:Y:S04]  /*0210*/  STL.128 [R12], R4 ;  /* 0x000000040c007387 */ /* 0x0003e80000100c00 */
[----:B------:R1:W-:Y:S01]  /*0220*/  STL.128 [R12+0x10], R8 ;  /* 0x000010080c007387 */ /* 0x0003e20000100c00 */
[----:B------:R-:W-:Y:S05]  /*0230*/  @P1 BRA `(.L_x_2) ;  /* 0xfffffffc00ac1947 */ /* 0x000fea000383ffff */
.L_x_1:
[----:B------:R-:W-:Y:S05]  /*0240*/  @!P2 BRA `(.L_x_0) ;  /* 0x000000000084a947 */ /* 0x000fea0003800000 */
[----:B------:R-:W-:Y:S02]  /*0250*/  ISETP.GE.U32.AND P1, PT, R14, 0x4, PT ;  /* 0x000000040e00780c */ /* 0x000fe40003f26070 */
[----:B-1----:R-:W-:-:S04]  /*0260*/  LOP3.LUT R8, R13, 0x3, RZ, 0xc0, !PT ;  /* 0x000000030d087812 */ /* 0x002fc800078ec0ff */
[----:B------:R-:W-:-:S07]  /*0270*/  ISETP.NE.AND P2, PT, R8, RZ, PT ;  /* 0x000000ff0800720c */ /* 0x000fce0003f45270 */
[----:B------:R-:W-:Y:S06]  /*0280*/  @!P1 BRA `(.L_x_3) ;  /* 0x0000000000309947 */ /* 0x000fec0003800000 */
[----:B------:R-:W0:Y:S01]  /*0290*/  LDCU UR4, c[0x0][0x3a0] ;  /* 0x00007400ff0477ac */ /* 0x000e220008000800 */
[----:B------:R-:W-:-:S04]  /*02a0*/  IMAD R3, R2, R13, R0 ;  /* 0x0000000d02037224 */ /* 0x000fc800078e0200 */
[C---:B------:R-:W-:Y:S02]  /*02b0*/  VIADD R5, R3.reuse, 0x2 ;  /* 0x0000000203057836 */ /* 0x040fe40000000000 */
[C---:B------:R-:W-:Y:S02]  /*02c0*/  VIADD R7, R3.reuse, 0x3 ;  /* 0x0000000303077836 */ /* 0x040fe40000000000 */
[----:B0-----:R-:W-:Y:S02]  /*02d0*/  IMAD R4, R3, UR4, RZ ;  /* 0x0000000403047c24 */ /* 0x001fe4000f8e02ff */
[----:B------:R-:W-:Y:S02]  /*02e0*/  IMAD R6, R5, UR4, RZ ;  /* 0x0000000405067c24 */ /* 0x000fe4000f8e02ff */
[----:B------:R-:W-:Y:S02]  /*02f0*/  IMAD R3, R0, 0x4, R1 ;  /* 0x0000000400037824 */ /* 0x000fe400078e0201 */
[----:B------:R-:W-:-:S02]  /*0300*/  VIADD R5, R4, UR4 ;  /* 0x0000000404057c36 */ /* 0x000fc40008000000 */
[----:B------:R-:W-:Y:S02]  /*0310*/  IMAD R7, R7, UR4, RZ ;  /* 0x0000000407077c24 */ /* 0x000fe4000f8e02ff */
[----:B------:R-:W-:Y:S01]  /*0320*/  VIADD R0, R0, 0x4 ;  /* 0x0000000400007836 */ /* 0x000fe20000000000 */
[----:B------:R0:W-:Y:S04]  /*0330*/  STL.64 [R3], R4 ;  /* 0x0000000403007387 */ /* 0x0001e80000100a00 */
[----:B------:R0:W-:Y:S02]  /*0340*/  STL.64 [R3+0x8], R6 ;  /* 0x0000080603007387 */ /* 0x0001e40000100a00 */
.L_x_3:
[----:B------:R-:W-:Y:S05]  /*0350*/  @!P2 BRA `(.L_x_0) ;  /* 0x000000000040a947 */ /* 0x000fea0003800000 */
[----:B0-----:R-:W-:Y:S02]  /*0360*/  LOP3.LUT R3, R13, 0x1, RZ, 0xc0, !PT ;  /* 0x000000010d037812 */ /* 0x001fe400078ec0ff */
[----:B------:R-:W-:Y:S02]  /*0370*/  ISETP.NE.AND P1, PT, R8, 0x1, PT ;  /* 0x000000010800780c */ /* 0x000fe40003f25270 */
[----:B------:R-:W-:-:S13]  /*0380*/  ISETP.NE.U32.AND P2, PT, R3, 0x1, PT ;  /* 0x000000010300780c */ /* 0x000fda0003f45070 */
[----:B------:R-:W0:Y:S01]  /*0390*/  @!P2 LDC R6, c[0x0][0x3a0] ;  /* 0x0000e800ff06ab82 */ /* 0x000e220000000800 */
[----:B------:R-:W-:Y:S05]  /*03a0*/  @!P1 BRA `(.L_x_4) ;  /* 0x00000000001c9947 */ /* 0x000fea0003800000 */
[----:B------:R-:W1:Y:S01]  /*03b0*/  LDCU UR4, c[0x0][0x3a0] ;  /* 0x00007400ff0477ac */ /* 0x000e620008000800 */
[----:B------:R-:W-:-:S04]  /*03c0*/  IMAD R3, R2, R13, R0 ;  /* 0x0000000d02037224 */ /* 0x000fc800078e0200 */
[----:B-1----:R-:W-:Y:S01]  /*03d0*/  IMAD R4, R3, UR4, RZ ;  /* 0x0000000403047c24 */ /* 0x002fe2000f8e02ff */
[C---:B------:R-:W-:Y:S01]  /*03e0*/  LEA R3, R0.reuse, R1, 0x2 ;  /* 0x0000000100037211 */ /* 0x040fe200078e10ff */
[----:B------:R-:W-:Y:S02]  /*03f0*/  VIADD R0, R0, 0x2 ;  /* 0x0000000200007836 */ /* 0x000fe40000000000 */
[----:B------:R-:W-:-:S05]  /*0400*/  VIADD R5, R4, UR4 ;  /* 0x0000000404057c36 */ /* 0x000fca0008000000 */
[----:B------:R1:W-:Y:S02]  /*0410*/  STL.64 [R3], R4 ;  /* 0x0000000403007387 */ /* 0x0003e40000100a00 */
.L_x_4:
[----:B-1----:R-:W-:Y:S02]  /*0420*/  @!P2 IMAD R3, R2, R13, R0 ;  /* 0x0000000d0203a224 */ /* 0x002fe400078e0200 */
[----:B------:R-:W-:Y:S02]  /*0430*/  @!P2 IMAD R0, R0, 0x4, R1 ;  /* 0x000000040000a824 */ /* 0x000fe400078e0201 */
[----:B0-----:R-:W-:-:S05]  /*0440*/  @!P2 IMAD R3, R3, R6, RZ ;  /* 0x000000060303a224 */ /* 0x001fca00078e02ff */
[----:B------:R2:W-:Y:S02]  /*0450*/  @!P2 STL [R0], R3 ;  /* 0x000000030000a387 */ /* 0x0005e40000100800 */
.L_x_0:
[----:B------:R-:W3:Y:S01]  /*0460*/  LDCU UR8, c[0x0][0x3a0] ;  /* 0x00007400ff0877ac */ /* 0x000ee20008000800 */
[----:B------:R-:W-:Y:S01]  /*0470*/  CS2R R26, SRZ ;  /* 0x00000000001a7805 */ /* 0x000fe2000001ff00 */
[----:B------:R-:W4:Y:S01]  /*0480*/  LDCU.64 UR6, c[0x0][0x358] ;  /* 0x00006b00ff0677ac */ /* 0x000f220008000a00 */
[----:B---3--:R-:W-:-:S09]  /*0490*/  UISETP.GE.AND UP0, UPT, UR8, 0x1, UPT ;  /* 0x000000010800788c */ /* 0x008fd2000bf06270 */
[----:B----4-:R-:W-:Y:S05]  /*04a0*/  BRA.U !UP0, `(.L_x_5) ;  /* 0x0000001908e47547 */ /* 0x010fea000b800000 */
[----:B------:R-:W-:Y:S01]  /*04b0*/  UIADD3 UR4, UPT, UPT, UR8, -0x1, URZ ;  /* 0xffffffff08047890 */ /* 0x000fe2000fffe0ff */
[----:B--2---:R-:W-:Y:S01]  /*04c0*/  VIADD R0, R1, 0x190 ;  /* 0x0000019001007836 */ /* 0x004fe20000000000 */
[----:B------:R-:W-:Y:S10]  /*04d0*/  @!P0 BRA `(.L_x_6) ;  /* 0x0000000c00f88947 */ /* 0x000ff40003800000 */
[C---:B------:R-:W-:Y:S01]  /*04e0*/  LOP3.LUT R16, R13.reuse, 0xf, RZ, 0xc0, !PT ;  /* 0x0000000f0d107812 */ /* 0x040fe200078ec0ff */
[----:B01----:R-:W-:Y:S01]  /*04f0*/  IMAD.MOV.U32 R6, RZ, RZ, RZ ;  /* 0x000000ffff067224 */ /* 0x003fe200078e00ff */
[C---:B------:R-:W-:Y:S02]  /*0500*/  LOP3.LUT R7, R13.reuse, 0x7ffffff0, RZ, 0xc0, !PT ;  /* 0x7ffffff00d077812 */ /* 0x040fe400078ec0ff */
[----:B------:R-:W-:Y:S01]  /*0510*/  LOP3.LUT R4, R13, 0x3, RZ, 0xc0, !PT ;  /* 0x000000030d047812 */ /* 0x000fe200078ec0ff */
[----:B------:R-:W-:Y:S01]  /*0520*/  VIADD R3, R16, 0xffffffff ;  /* 0xffffffff10037836 */ /* 0x000fe20000000000 */
[----:B------:R-:W-:-:S04]  /*0530*/  IADD3 R5, PT, PT, R1, 0x20, RZ ;  /* 0x0000002001057810 */ /* 0x000fc80007ffe0ff */
[----:B------:R-:W-:Y:S02]  /*0540*/  ISETP.GE.U32.AND P0, PT, R3, 0x7, PT ;  /* 0x000000070300780c */ /* 0x000fe40003f06070 */
[----:B------:R-:W-:-:S11]  /*0550*/  LOP3.LUT R3, R13, 0x7, RZ, 0xc0, !PT ;  /* 0x000000070d037812 */ /* 0x000fd600078ec0ff */
.L_x_13:
[----:B0-----:R-:W0:Y:S01]  /*0560*/  LDCU UR4, c[0x0][0x388] ;  /* 0x00007100ff0477ac */ /* 0x001e220008000800 */
[----:B------:R-:W-:Y:S02]  /*0570*/  IMAD.MOV.U32 R24, RZ, RZ, RZ ;  /* 0x000000ffff187224 */ /* 0x000fe400078e00ff */
[----:B------:R-:W-:Y:S02]  /*0580*/  IMAD.MOV.U32 R22, RZ, RZ, 0x0 ;  /* 0x00000000ff167424 */ /* 0x000fe400078e00ff */
[----:B------:R-:W-:Y:S01]  /*0590*/  IMAD.MOV.U32 R23, RZ, RZ, 0x408f4000 ;  /* 0x408f4000ff177424 */ /* 0x000fe200078e00ff */
[----:B0-----:R-:W-:-:S09]  /*05a0*/  UISETP.GE.U32.AND UP0, UPT, UR4, 0x10, UPT ;  /* 0x000000100400788c */ /* 0x001fd2000bf06070 */
[----:B------:R-:W-:Y:S05]  /*05b0*/  BRA.U !UP0, `(.L_x_7) ;  /* 0x0000000508b87547 */ /* 0x000fea000b800000 */
[----:B------:R-:W0:Y:S01]  /*05c0*/  LDC.64 R20, c[0x0][0x390] ;  /* 0x0000e400ff147b82 */ /* 0x000e220000000a00 */
[----:B------:R-:W-:Y:S01]  /*05d0*/  IMAD.MOV.U32 R18, RZ, RZ, RZ ;  /* 0x000000ffff127224 */ /* 0x000fe200078e00ff */
[----:B------:R-:W-:Y:S01]  /*05e0*/  MOV R19, R5 ;  /* 0x0000000500137202 */ /* 0x000fe20000000f00 */
[----:B------:R-:W-:Y:S02]  /*05f0*/  IMAD.MOV.U32 R22, RZ, RZ, 0x0 ;  /* 0x00000000ff167424 */ /* 0x000fe400078e00ff */
[----:B------:R-:W-:-:S07]  /*0600*/  IMAD.MOV.U32 R23, RZ, RZ, 0x408f4000 ;  /* 0x408f4000ff177424 */ /* 0x000fce00078e00ff */
.L_x_8:
[----:B------:R-:W0:Y:S02]  /*0610*/  LDL.128 R12, [R19+-0x20] ;  /* 0xffffe000130c7983 */ /* 0x000e240000100c00 */
[----:B0-----:R-:W-:-:S06]  /*0620*/  IMAD.WIDE R8, R12, 0x8, R20 ;  /* 0x000000080c087825 */ /* 0x001fcc00078e0214 */
[----:B------:R-:W2:Y:S01]  /*0630*/  LDG.E.64 R8, desc[UR6][R8.64] ;  /* 0x0000000608087981 */ /* 0x000ea2000c1e1b00 */
[----:B------:R-:W-:-:S06]  /*0640*/  IMAD.WIDE R12, R13, 0x8, R20 ;  /* 0x000000080d0c7825 */ /* 0x000fcc00078e0214 */
[----:B------:R-:W3:Y:S01]  /*0650*/  LDG.E.64 R12, desc[UR6][R12.64] ;  /* 0x000000060c0c7981 */ /* 0x000ee2000c1e1b00 */
[----:B------:R-:W-:-:S06]  /*0660*/  IMAD.WIDE R24, R14, 0x8, R20 ;  /* 0x000000080e187825 */ /* 0x000fcc00078e0214 */
[----:B------:R-:W4:Y:S01]  /*0670*/  LDG.E.64 R24, desc[UR6][R24.64] ;  /* 0x0000000618187981 */ /* 0x000f22000c1e1b00 */
[----:B------:R-:W-:-:S06]  /*0680*/  IMAD.WIDE R14, R15, 0x8, R20 ;  /* 0x000000080f0e7825 */ /* 0x000fcc00078e0214 */
[----:B------:R-:W5:Y:S01]  /*0690*/  LDG.E.64 R14, desc[UR6][R14.64] ;  /* 0x000000060e0e7981 */ /* 0x000f62000c1e1b00 */
[----:B--2---:R-:W-:-:S06]  /*06a0*/  DSETP.GT.AND P2, PT, R22, R8, PT ;  /* 0x000000081600722a */ /* 0x004fcc0003f44000 */
[----:B------:R-:W-:Y:S02]  /*06b0*/  FSEL R22, R8, R22, P2 ;  /* 0x0000001608167208 */ /* 0x000fe40001000000 */
[----:B------:R-:W-:Y:S02]  /*06c0*/  FSEL R23, R9, R23, P2 ;  /* 0x0000001709177208 */ /* 0x000fe40001000000 */
[----:B------:R-:W2:Y:S04]  /*06d0*/  LDL.128 R8, [R19+-0x10] ;  /* 0xfffff00013087983 */ /* 0x000ea80000100c00 */
[----:B---3--:R-:W-:-:S06]  /*06e0*/  DSETP.GT.AND P3, PT, R22, R12, PT ;  /* 0x0000000c1600722a */ /* 0x008fcc0003f64000 */
[----:B------:R-:W-:Y:S02]  /*06f0*/  FSEL R12, R12, R22, P3 ;  /* 0x000000160c0c7208 */ /* 0x000fe40001800000 */
[----:B------:R-:W-:-:S06]  /*0700*/  FSEL R13, R13, R23, P3 ;  /* 0x000000170d0d7208 */ /* 0x000fcc0001800000 */
[----:B----4-:R-:W-:-:S06]  /*0710*/  DSETP.GT.AND P4, PT, R12, R24, PT ;  /* 0x000000180c00722a */ /* 0x010fcc0003f84000 */
[----:B------:R-:W-:Y:S02]  /*0720*/  FSEL R12, R24, R12, P4 ;  /* 0x0000000c180c7208 */ /* 0x000fe40002000000 */
[----:B------:R-:W-:-:S06]  /*0730*/  FSEL R13, R25, R13, P4 ;  /* 0x0000000d190d7208 */ /* 0x000fcc0002000000 */
[----:B-----5:R-:W-:-:S06]  /*0740*/  DSETP.GT.AND P5, PT, R12, R14, PT ;  /* 0x0000000e0c00722a */ /* 0x020fcc0003fa4000 */
[----:B------:R-:W-:Y:S02]  /*0750*/  FSEL R24, R14, R12, P5 ;  /* 0x0000000c0e187208 */ /* 0x000fe40002800000 */
[----:B------:R-:W-:Y:S02]  /*0760*/  FSEL R25, R15, R13, P5 ;  /* 0x0000000d0f197208 */ /* 0x000fe40002800000 */
[----:B------:R-:W3:Y:S01]  /*0770*/  LDL.128 R12, [R19] ;  /* 0x00000000130c7983 */ /* 0x000ee20000100c00 */
[----:B--2---:R-:W-:-:S06]  /*0780*/  IMAD.WIDE R22, R8, 0x8, R20 ;  /* 0x0000000808167825 */ /* 0x004fcc00078e0214 */
[----:B------:R-:W2:Y:S01]  /*0790*/  LDG.E.64 R22, desc[UR6][R22.64] ;  /* 0x0000000616167981 */ /* 0x000ea2000c1e1b00 */
[----:B------:R-:W-:-:S06]  /*07a0*/  IMAD.WIDE R8, R9, 0x8, R20 ;  /* 0x0000000809087825 */ /* 0x000fcc00078e0214 */
[----:B------:R-:W4:Y:S01]  /*07b0*/  LDG.E.64 R8, desc[UR6][R8.64] ;  /* 0x0000000608087981 */ /* 0x000f22000c1e1b00 */
[----:B------:R-:W-:-:S06]  /*07c0*/  IMAD.WIDE R26, R10, 0x8, R20 ;  /* 0x000000080a1a7825 */ /* 0x000fcc00078e0214 */
[----:B------:R-:W5:Y:S01]  /*07d0*/  LDG.E.64 R26, desc[UR6][R26.64] ;  /* 0x000000061a1a7981 */ /* 0x000f62000c1e1b00 */
[----:B------:R-:W-:-:S06]  /*07e0*/  IMAD.WIDE R10, R11, 0x8, R20 ;  /* 0x000000080b0a7825 */ /* 0x000fcc00078e0214 */
[----:B------:R-:W5:Y:S01]  /*07f0*/  LDG.E.64 R10, desc[UR6][R10.64] ;  /* 0x000000060a0a7981 */ /* 0x000f62000c1e1b00 */
[----:B--2---:R-:W-:-:S06]  /*0800*/  DSETP.GT.AND P6, PT, R24, R22, PT ;  /* 0x000000161800722a */ /* 0x004fcc0003fc4000 */
[----:B------:R-:W-:Y:S02]  /*0810*/  FSEL R22, R22, R24, P6 ;  /* 0x0000001816167208 */ /* 0x000fe40003000000 */
[----:B------:R-:W-:-:S06]  /*0820*/  FSEL R23, R23, R25, P6 ;  /* 0x0000001917177208 */ /* 0x000fcc0003000000 */
[----:B----4-:R-:W-:-:S06]  /*0830*/  DSETP.GT.AND P1, PT, R22, R8, PT ;  /* 0x000000081600722a */ /* 0x010fcc0003f24000 */
[----:B------:R-:W-:Y:S02]  /*0840*/  FSEL R8, R8, R22, P1 ;  /* 0x0000001608087208 */ /* 0x000fe40000800000 */
[----:B------:R-:W-:Y:S01]  /*0850*/  FSEL R9, R9, R23, P1 ;  /* 0x0000001709097208 */ /* 0x000fe20000800000 */
[----:B---3--:R-:W-:-:S06]  /*0860*/  IMAD.WIDE R22, R12, 0x8, R20 ;  /* 0x000000080c167825 */ /* 0x008fcc00078e0214 */
[----:B------:R-:W2:Y:S01]  /*0870*/  LDG.E.64 R22, desc[UR6][R22.64] ;  /* 0x0000000616167981 */ /* 0x000ea2000c1e1b00 */
[C---:B------:R-:W-:Y:S01]  /*0880*/  SEL R17, R18.reuse, R17, P2 ;  /* 0x0000001112117207 */ /* 0x040fe20001000000 */
[----:B-----5:R-:W-:Y:S01]  /*0890*/  DSETP.GT.AND P2, PT, R8, R26, PT ;  /* 0x0000001a0800722a */ /* 0x020fe20003f44000 */
[----:B------:R-:W-:-:S05]  /*08a0*/  @P3 VIADD R17, R18, 0x1 ;  /* 0x0000000112113836 */ /* 0x000fca0000000000 */
[----:B------:R-:W-:Y:S02]  /*08b0*/  FSEL R8, R26, R8, P2 ;  /* 0x000000081a087208 */ /* 0x000fe40001000000 */
[----:B------:R-:W-:-:S06]  /*08c0*/  FSEL R9, R27, R9, P2 ;  /* 0x000000091b097208 */ /* 0x000fcc0001000000 */
[----:B------:R-:W-:Y:S01]  /*08d0*/  DSETP.GT.AND P3, PT, R8, R10, PT ;  /* 0x0000000a0800722a */ /* 0x000fe20003f64000 */
[----:B------:R-:W-:-:S05]  /*08e0*/  IMAD.WIDE R12, R13, 0x8, R20 ;  /* 0x000000080d0c7825 */ /* 0x000fca00078e0214 */
[----:B------:R-:W-:Y:S01]  /*08f0*/  FSEL R8, R10, R8, P3 ;  /* 0x000000080a087208 */ /* 0x000fe20001800000 */
[----:B------:R-:W-:Y:S01]  /*0900*/  @P4 VIADD R17, R18, 0x2 ;  /* 0x0000000212114836 */ /* 0x000fe20000000000 */
[----:B------:R-:W-:Y:S01]  /*0910*/  FSEL R9, R11, R9, P3 ;  /* 0x000000090b097208 */ /* 0x000fe20001800000 */
[----:B------:R-:W3:Y:S01]  /*0920*/  LDG.E.64 R12, desc[UR6][R12.64] ;  /* 0x000000060c0c7981 */ /* 0x000ee2000c1e1b00 */
[----:B------:R-:W-:-:S06]  /*0930*/  IMAD.WIDE R24, R14, 0x8, R20 ;  /* 0x000000080e187825 */ /* 0x000fcc00078e0214 */
[----:B------:R-:W4:Y:S01]  /*0940*/  LDG.E.64 R24, desc[UR6][R24.64] ;  /* 0x0000000618187981 */ /* 0x000f22000c1e1b00 */
[----:B--2---:R-:W-:-:S06]  /*0950*/  DSETP.GT.AND P4, PT, R8, R22, PT ;  /* 0x000000160800722a */ /* 0x004fcc0003f84000 */
[----:B------:R-:W-:Y:S02]  /*0960*/  FSEL R22, R22, R8, P4 ;  /* 0x0000000816167208 */ /* 0x000fe40002000000 */
[----:B------:R-:W-:Y:S02]  /*0970*/  FSEL R23, R23, R9, P4 ;  /* 0x0000000917177208 */ /* 0x000fe40002000000 */
[----:B------:R-:W2:Y:S01]  /*0980*/  LDL.128 R8, [R19+0x10] ;  /* 0x0000100013087983 */ /* 0x000ea20000100c00 */
[----:B------:R-:W-:-:S04]  /*0990*/  IMAD.WIDE R14, R15, 0x8, R20 ;  /* 0x000000080f0e7825 */ /* 0x000fc800078e0214 */
[----:B------:R-:W-:Y:S02]  /*09a0*/  @P5 VIADD R17, R18, 0x3 ;  /* 0x0000000312115836 */ /* 0x000fe40000000000 */
[----:B------:R-:W5:Y:S01]  /*09b0*/  LDG.E.64 R14, desc[UR6][R14.64] ;  /* 0x000000060e0e7981 */ /* 0x000f62000c1e1b00 */
[----:B---3--:R-:W-:-:S06]  /*09c0*/  DSETP.GT.AND P5, PT, R22, R12, PT ;  /* 0x0000000c1600722a */ /* 0x008fcc0003fa4000 */
[----:B------:R-:W-:Y:S02]  /*09d0*/  FSEL R12, R12, R22, P5 ;  /* 0x000000160c0c7208 */ /* 0x000fe40002800000 */
[----:B------:R-:W-:Y:S02]  /*09e0*/  FSEL R13, R13, R23, P5 ;  /* 0x000000170d0d7208 */ /* 0x000fe40002800000 */
[----:B------:R-:W-:-:S04]  /*09f0*/  @P6 IADD3 R17, PT, PT, R18, 0x4, RZ ;  /* 0x0000000412116810 */ /* 0x000fc80007ffe0ff */
[----:B----4-:R-:W-:-:S06]  /*0a00*/  DSETP.GT.AND P6, PT, R12, R24, PT ;  /* 0x000000180c00722a */ /* 0x010fcc0003fc4000 */
[----:B------:R-:W-:Y:S02]  /*0a10*/  FSEL R12, R24, R12, P6 ;  /* 0x0000000c180c7208 */ /* 0x000fe40003000000 */
[----:B------:R-:W-:Y:S01]  /*0a20*/  FSEL R13, R25, R13, P6 ;  /* 0x0000000d190d7208 */ /* 0x000fe20003000000 */
[----:B--2---:R-:W-:-:S06]  /*0a30*/  IMAD.WIDE R22, R8, 0x8, R20 ;  /* 0x0000000808167825 */ /* 0x004fcc00078e0214 */
[----:B------:R-:W2:Y:S01]  /*0a40*/  LDG.E.64 R22, desc[UR6][R22.64] ;  /* 0x0000000616167981 */ /* 0x000ea2000c1e1b00 */
[----:B------:R-:W-:-:S05]  /*0a50*/  IMAD.WIDE R8, R9, 0x8, R20 ;  /* 0x0000000809087825 */ /* 0x000fca00078e0214 */
[----:B------:R0:W3:Y:S02]  /*0a60*/  LDG.E.64 R24, desc[UR6][R8.64] ;  /* 0x0000000608187981 */ /* 0x0000e4000c1e1b00 */
[----:B0-----:R-:W-:-:S06]  /*0a70*/  IMAD.WIDE R8, R10, 0x8, R20 ;  /* 0x000000080a087825 */ /* 0x001fcc00078e0214 */
[----:B------:R-:W4:Y:S01]  /*0a80*/  LDG.E.64 R8, desc[UR6][R8.64] ;  /* 0x0000000608087981 */ /* 0x000f22000c1e1b00 */
[----:B------:R-:W-:-:S06]  /*0a90*/  IMAD.WIDE R10, R11, 0x8, R20 ;  /* 0x000000080b0a7825 */ /* 0x000fcc00078e0214 */
[----:B------:R-:W4:Y:S01]  /*0aa0*/  LDG.E.64 R10, desc[UR6][R10.64] ;  /* 0x000000060a0a7981 */ /* 0x000f22000c1e1b00 */
[C---:B------:R-:W-:Y:S01]  /*0ab0*/  @P1 VIADD R17, R18.reuse, 0x5 ;  /* 0x0000000512111836 */ /* 0x040fe20000000000 */
[----:B-----5:R-:W-:Y:S01]  /*0ac0*/  DSETP.GT.AND P1, PT, R12, R14, PT ;  /* 0x0000000e0c00722a */ /* 0x020fe20003f24000 */
[----:B------:R-:W-:-:S05]  /*0ad0*/  @P2 VIADD R17, R18, 0x6 ;  /* 0x0000000612112836 */ /* 0x000fca0000000000 */
[----:B------:R-:W-:Y:S02]  /*0ae0*/  FSEL R12, R14, R12, P1 ;  /* 0x0000000c0e0c7208 */ /* 0x000fe40000800000 */
[----:B------:R-:W-:Y:S01]  /*0af0*/  FSEL R13, R15, R13, P1 ;  /* 0x0000000d0f0d7208 */ /* 0x000fe20000800000 */
[C---:B------:R-:W-:Y:S02]  /*0b00*/  @P3 VIADD R17, R18.reuse, 0x7 ;  /* 0x0000000712113836 */ /* 0x040fe40000000000 */
[C---:B------:R-:W-:Y:S02]  /*0b10*/  @P4 VIADD R17, R18.reuse, 0x8 ;  /* 0x0000000812114836 */ /* 0x040fe40000000000 */
[C---:B------:R-:W-:Y:S01]  /*0b20*/  @P5 VIADD R17, R18.reuse, 0x9 ;  /* 0x0000000912115836 */ /* 0x040fe20000000000 */
[C---:B------:R-:W-:Y:S01]  /*0b30*/  @P6 IADD3 R17, PT, PT, R18.reuse, 0xa, RZ ;  /* 0x0000000a12116810 */ /* 0x040fe20007ffe0ff */
[----:B------:R-:W-:Y:S02]  /*0b40*/  @P1 VIADD R17, R18, 0xb ;  /* 0x0000000b12111836 */ /* 0x000fe40000000000 */
[----:B------:R-:W-:Y:S01]  /*0b50*/  VIADD R19, R19, 0x40 ;  /* 0x0000004013137836 */ /* 0x000fe20000000000 */
[----:B--2---:R-:W-:-:S06]  /*0b60*/  DSETP.GT.AND P2, PT, R12, R22, PT ;  /* 0x000000160c00722a */ /* 0x004fcc0003f44000 */
[----:B------:R-:W-:Y:S02]  /*0b70*/  FSEL R12, R22, R12, P2 ;  /* 0x0000000c160c7208 */ /* 0x000fe40001000000 */
[----:B------:R-:W-:-:S06]  /*0b80*/  FSEL R13, R23, R13, P2 ;  /* 0x0000000d170d7208 */ /* 0x000fcc0001000000 */
[----:B---3--:R-:W-:-:S06]  /*0b90*/  DSETP.GT.AND P3, PT, R12, R24, PT ;  /* 0x000000180c00722a */ /* 0x008fcc0003f64000 */
[----:B------:R-:W-:Y:S02]  /*0ba0*/  FSEL R12, R24, R12, P3 ;  /* 0x0000000c180c7208 */ /* 0x000fe40001800000 */
[----:B------:R-:W-:-:S06]  /*0bb0*/  FSEL R13, R25, R13, P3 ;  /* 0x0000000d190d7208 */ /* 0x000fcc0001800000 */
[----:B----4-:R-:W-:-:S06]  /*0bc0*/  DSETP.GT.AND P4, PT, R12, R8, PT ;  /* 0x000000080c00722a */ /* 0x010fcc0003f84000 */
[----:B------:R-:W-:Y:S02]  /*0bd0*/  FSEL R8, R8, R12, P4 ;  /* 0x0000000c08087208 */ /* 0x000fe40002000000 */
[----:B------:R-:W-:-:S06]  /*0be0*/  FSEL R9, R9, R13, P4 ;  /* 0x0000000d09097208 */ /* 0x000fcc0002000000 */
[----:B------:R-:W-:Y:S01]  /*0bf0*/  DSETP.GT.AND P1, PT, R8, R10, PT ;  /* 0x0000000a0800722a */ /* 0x000fe20003f24000 */
[C---:B------:R-:W-:Y:S02]  /*0c00*/  @P2 VIADD R17, R18.reuse, 0xc ;  /* 0x0000000c12112836 */ /* 0x040fe40000000000 */
[C---:B------:R-:W-:Y:S02]  /*0c10*/  @P3 VIADD R17, R18.reuse, 0xd ;  /* 0x0000000d12113836 */ /* 0x040fe40000000000 */
[----:B------:R-:W-:-:S09]  /*0c20*/  @P4 VIADD R17, R18, 0xe ;  /* 0x0000000e12114836 */ /* 0x000fd20000000000 */
[C---:B------:R-:W-:Y:S01]  /*0c30*/  @P1 VIADD R17, R18.reuse, 0xf ;  /* 0x0000000f12111836 */ /* 0x040fe20000000000 */
[----:B------:R-:W-:-:S04]  /*0c40*/  IADD3 R18, PT, PT, R18, 0x10, RZ ;  /* 0x0000001012127810 */ /* 0x000fc80007ffe0ff */
[----:B------:R-:W-:Y:S02]  /*0c50*/  ISETP.NE.AND P2, PT, R18, R7, PT ;  /* 0x000000071200720c */ /* 0x000fe40003f45270 */
[----:B------:R-:W-:Y:S02]  /*0c60*/  FSEL R22, R10, R8, P1 ;  /* 0x000000080a167208 */ /* 0x000fe40000800000 */
[----:B------:R-:W-:-:S09]  /*0c70*/  FSEL R23, R11, R9, P1 ;  /* 0x000000090b177208 */ /* 0x000fd20000800000 */
[----:B------:R-:W-:Y:S05]  /*0c80*/  @P2 BRA `(.L_x_8) ;  /* 0xfffffff800602947 */ /* 0x000fea000383ffff */
[----:B------:R-:W-:-:S07]  /*0c90*/  IMAD.MOV.U32 R24, RZ, RZ, R7 ;  /* 0x000000ffff187224 */ /* 0x000fce00078e0007 */
.L_x_7:
[----:B------:R-:W-:-:S13]  /*0ca0*/  ISETP.NE.AND P1, PT, R16, RZ, PT ;  /* 0x000000ff1000720c */ /* 0x000fda0003f25270 */
[----:B------:R-:W-:Y:S05]  /*0cb0*/  @!P1 BRA `(.L_x_9) ;  /* 0x0000000400c89947 */ /* 0x000fea0003800000 */
[----:B------:R-:W-:Y:S01]  /*0cc0*/  ISETP.NE.AND P1, PT, R3, RZ, PT ;  /* 0x000000ff0300720c */ /* 0x000fe20003f25270 */
[----:B------:R-:W-:-:S12]  /*0cd0*/  @!P0 BRA `(.L_x_10) ;  /* 0x0000000000d48947 */ /* 0x000fd80003800000 */
[----:B------:R-:W-:Y:S01]  /*0ce0*/  IMAD R25, R24, 0x4, R1 ;  /* 0x0000000418197824 */ /* 0x000fe200078e0201 */
[----:B------:R-:W0:Y:S04]  /*0cf0*/  LDC.64 R18, c[0x0][0x390] ;  /* 0x0000e400ff127b82 */ /* 0x000e280000000a00 */
[----:B------:R-:W0:Y:S04]  /*0d00*/  LDL.128 R8, [R25] ;  /* 0x0000000019087983 */ /* 0x000e280000100c00 */
[----:B------:R-:W2:Y:S01]  /*0d10*/  LDL.128 R12, [R25+0x10] ;  /* 0x00001000190c7983 */ /* 0x000ea20000100c00 */
[----:B0-----:R-:W-:-:S06]  /*0d20*/  IMAD.WIDE R20, R8, 0x8, R18 ;  /* 0x0000000808147825 */ /* 0x001fcc00078e0212 */
[----:B------:R-:W3:Y:S01]  /*0d30*/  LDG.E.64 R20, desc[UR6][R20.64] ;  /* 0x0000000614147981 */ /* 0x000ee2000c1e1b00 */
[----:B------:R-:W-:-:S06]  /*0d40*/  IMAD.WIDE R26, R9, 0x8, R18 ;  /* 0x00000008091a7825 */ /* 0x000fcc00078e0212 */
[----:B------:R-:W4:Y:S01]  /*0d50*/  LDG.E.64 R26, desc[UR6][R26.64] ;  /* 0x000000061a1a7981 */ /* 0x000f22000c1e1b00 */
[----:B------:R-:W-:-:S06]  /*0d60*/  IMAD.WIDE R8, R10, 0x8, R18 ;  /* 0x000000080a087825 */ /* 0x000fcc00078e0212 */
[----:B------:R-:W5:Y:S01]  /*0d70*/  LDG.E.64 R8, desc[UR6][R8.64] ;  /* 0x0000000608087981 */ /* 0x000f62000c1e1b00 */
[----:B---3--:R-:W-:-:S06]  /*0d80*/  DSETP.GT.AND P3, PT, R22, R20, PT ;  /* 0x000000141600722a */ /* 0x008fcc0003f64000 */
[----:B------:R-:W-:Y:S02]  /*0d90*/  FSEL R20, R20, R22, P3 ;  /* 0x0000001614147208 */ /* 0x000fe40001800000 */
[----:B------:R-:W-:Y:S01]  /*0da0*/  FSEL R21, R21, R23, P3 ;  /* 0x0000001715157208 */ /* 0x000fe20001800000 */
[----:B------:R-:W-:-:S06]  /*0db0*/  IMAD.WIDE R22, R11, 0x8, R18 ;  /* 0x000000080b167825 */ /* 0x000fcc00078e0212 */
[----:B------:R-:W3:Y:S01]  /*0dc0*/  LDG.E.64 R22, desc[UR6][R22.64] ;  /* 0x0000000616167981 */ /* 0x000ee2000c1e1b00 */
[----:B--2---:R-:W-:Y:S01]  /*0dd0*/  IMAD.WIDE R10, R12, 0x8, R18 ;  /* 0x000000080c0a7825 */ /* 0x004fe200078e0212 */
[----:B----4-:R-:W-:-:S05]  /*0de0*/  DSETP.GT.AND P6, PT, R20, R26, PT ;  /* 0x0000001a1400722a */ /* 0x010fca0003fc4000 */
[----:B------:R-:W2:Y:S01]  /*0df0*/  LDG.E.64 R10, desc[UR6][R10.64] ;  /* 0x000000060a0a7981 */ /* 0x000ea2000c1e1b00 */
[----:B------:R-:W-:Y:S02]  /*0e00*/  FSEL R20, R26, R20, P6 ;  /* 0x000000141a147208 */ /* 0x000fe40003000000 */
[----:B------:R-:W-:Y:S01]  /*0e10*/  FSEL R21, R27, R21, P6 ;  /* 0x000000151b157208 */ /* 0x000fe20003000000 */
[----:B------:R-:W-:-:S06]  /*0e20*/  IMAD.WIDE R26, R13, 0x8, R18 ;  /* 0x000000080d1a7825 */ /* 0x000fcc00078e0212 */
[----:B------:R-:W4:Y:S01]  /*0e30*/  LDG.E.64 R26, desc[UR6][R26.64] ;  /* 0x000000061a1a7981 */ /* 0x000f22000c1e1b00 */
[----:B------:R-:W-:-:S06]  /*0e40*/  IMAD.WIDE R12, R14, 0x8, R18 ;  /* 0x000000080e0c7825 */ /* 0x000fcc00078e0212 */
[----:B------:R-:W4:Y:S01]  /*0e50*/  LDG.E.64 R12, desc[UR6][R12.64] ;  /* 0x000000060c0c7981 */ /* 0x000f22000c1e1b00 */
[----:B------:R-:W-:-:S06]  /*0e60*/  IMAD.WIDE R14, R15, 0x8, R18 ;  /* 0x000000080f0e7825 */ /* 0x000fcc00078e0212 */
[----:B------:R-:W4:Y:S01]  /*0e70*/  LDG.E.64 R14, desc[UR6][R14.64] ;  /* 0x000000060e0e7981 */ /* 0x000f22000c1e1b00 */
[----:B-----5:R-:W-:-:S06]  /*0e80*/  DSETP.GT.AND P5, PT, R20, R8, PT ;  /* 0x000000081400722a */ /* 0x020fcc0003fa4000 */
[----:B------:R-:W-:Y:S02]  /*0e90*/  FSEL R8, R8, R20, P5 ;  /* 0x0000001408087208 */ /* 0x000fe40002800000 */
[----:B------:R-:W-:Y:S02]  /*0ea0*/  FSEL R9, R9, R21, P5 ;  /* 0x0000001509097208 */ /* 0x000fe40002800000 */
[C---:B------:R-:W-:Y:S01]  /*0eb0*/  SEL R17, R24.reuse, R17, P3 ;  /* 0x0000001118117207 */ /* 0x040fe20001800000 */
[----:B------:R-:W-:-:S03]  /*0ec0*/  @P6 VIADD R17, R24, 0x1 ;  /* 0x0000000118116836 */ /* 0x000fc60000000000 */
[----:B------:R-:W-:Y:S01]  /*0ed0*/  @P5 IADD3 R17, PT, PT, R24, 0x2, RZ ;  /* 0x0000000218115810 */ /* 0x000fe20007ffe0ff */
[----:B---3--:R-:W-:-:S06]  /*0ee0*/  DSETP.GT.AND P4, PT, R8, R22, PT ;  /* 0x000000160800722a */ /* 0x008fcc0003f84000 */
[----:B------:R-:W-:Y:S02]  /*0ef0*/  FSEL R8, R22, R8, P4 ;  /* 0x0000000816087208 */ /* 0x000fe40002000000 */
[----:B------:R-:W-:-:S06]  /*0f00*/  FSEL R9, R23, R9, P4 ;  /* 0x0000000917097208 */ /* 0x000fcc0002000000 */
[----:B--2---:R-:W-:-:S06]  /*0f10*/  DSETP.GT.AND P2, PT, R8, R10, PT ;  /* 0x0000000a0800722a */ /* 0x004fcc0003f44000 */
[----:B------:R-:W-:Y:S02]  /*0f20*/  FSEL R8, R10, R8, P2 ;  /* 0x000000080a087208 */ /* 0x000fe40001000000 */
[----:B------:R-:W-:-:S06]  /*0f30*/  FSEL R9, R11, R9, P2 ;  /* 0x000000090b097208 */ /* 0x000fcc0001000000 */
[----:B----4-:R-:W-:-:S06]  /*0f40*/  DSETP.GT.AND P3, PT, R8, R26, PT ;  /* 0x0000001a0800722a */ /* 0x010fcc0003f64000 */
[----:B------:R-:W-:Y:S02]  /*0f50*/  FSEL R8, R26, R8, P3 ;  /* 0x000000081a087208 */ /* 0x000fe40001800000 */
[----:B------:R-:W-:-:S06]  /*0f60*/  FSEL R9, R27, R9, P3 ;  /* 0x000000091b097208 */ /* 0x000fcc0001800000 */
[----:B------:R-:W-:Y:S01]  /*0f70*/  DSETP.GT.AND P6, PT, R8, R12, PT ;  /* 0x0000000c0800722a */ /* 0x000fe20003fc4000 */
[----:B------:R-:W-:-:S05]  /*0f80*/  @P4 VIADD R17, R24, 0x3 ;  /* 0x0000000318114836 */ /* 0x000fca0000000000 */
[----:B------:R-:W-:Y:S02]  /*0f90*/  FSEL R8, R12, R8, P6 ;  /* 0x000000080c087208 */ /* 0x000fe40003000000 */
[----:B------:R-:W-:-:S06]  /*0fa0*/  FSEL R9, R13, R9, P6 ;  /* 0x000000090d097208 */ /* 0x000fcc0003000000 */
[----:B------:R-:W-:Y:S01]  /*0fb0*/  DSETP.GT.AND P4, PT, R8, R14, PT ;  /* 0x0000000e0800722a */ /* 0x000fe20003f84000 */
[C---:B------:R-:W-:Y:S02]  /*0fc0*/  @P2 VIADD R17, R24.reuse, 0x4 ;  /* 0x0000000418112836 */ /* 0x040fe40000000000 */
[C---:B------:R-:W-:Y:S02]  /*0fd0*/  @P3 VIADD R17, R24.reuse, 0x5 ;  /* 0x0000000518113836 */ /* 0x040fe40000000000 */
[----:B------:R-:W-:Y:S01]  /*0fe0*/  @P6 VIADD R17, R24, 0x6 ;  /* 0x0000000618116836 */ /* 0x000fe20000000000 */
[----:B------:R-:W-:Y:S02]  /*0ff0*/  FSEL R22, R14, R8, P4 ;  /* 0x000000080e167208 */ /* 0x000fe40002000000 */
[----:B------:R-:W-:-:S06]  /*1000*/  FSEL R23, R15, R9, P4 ;  /* 0x000000090f177208 */ /* 0x000fcc0002000000 */
[C---:B------:R-:W-:Y:S01]  /*1010*/  @P4 IADD3 R17, PT, PT, R24.reuse, 0x7, RZ ;  /* 0x0000000718114810 */ /* 0x040fe20007ffe0ff */
[----:B------:R-:W-:-:S07]  /*1020*/  VIADD R24, R24, 0x8 ;  /* 0x0000000818187836 */ /* 0x000fce0000000000 */
.L_x_10:
[----:B------:R-:W-:Y:S05]  /*1030*/  @!P1 BRA `(.L_x_9) ;  /* 0x0000000000e89947 */ /* 0x000fea0003800000 */
[----:B------:R-:W-:Y:S01]  /*1040*/  VIADD R8, R3, 0xffffffff ;  /* 0xffffffff03087836 */ /* 0x000fe20000000000 */
[----:B------:R-:W-:-:S04]  /*1050*/  ISETP.NE.AND P5, PT, R4, RZ, PT ;  /* 0x000000ff0400720c */ /* 0x000fc80003fa5270 */
[----:B------:R-:W-:-:S13]  /*1060*/  ISETP.GE.U32.AND P1, PT, R8, 0x3, PT ;  /* 0x000000030800780c */ /* 0x000fda0003f26070 */
[----:B------:R-:W-:Y:S05]  /*1070*/  @!P1 BRA `(.L_x_11) ;  /* 0x0000000000709947 */ /* 0x000fea0003800000 */
[----:B------:R-:W-:Y:S01]  /*1080*/  IMAD R20, R24, 0x4, R1 ;  /* 0x0000000418147824 */ /* 0x000fe200078e0201 */
[----:B------:R-:W0:Y:S04]  /*1090*/  LDC.64 R14, c[0x0][0x390] ;  /* 0x0000e400ff0e7b82 */ /* 0x000e280000000a00 */
[----:B------:R-:W0:Y:S02]  /*10a0*/  LDL.128 R8, [R20] ;  /* 0x0000000014087983 */ /* 0x000e240000100c00 */
        /* <DEDUP_REMOVED lines=11> */
[----:B------:R-:W-:-:S04]  /*1160*/  SEL R17, R24, R17, P1 ;  /* 0x0000001118117207 */ /* 0x000fc80000800000 */
[----:B---3--:R-:W-:-:S06]  /*1170*/  DSETP.GT.AND P2, PT, R12, R18, PT ;  /* 0x000000120c00722a */ /* 0x008fcc0003f44000 */
[----:B------:R-:W-:Y:S02]  /*1180*/  FSEL R12, R18, R12, P2 ;  /* 0x0000000c120c7208 */ /* 0x000fe40001000000 */
[----:B------:R-:W-:-:S06]  /*1190*/  FSEL R13, R19, R13, P2 ;  /* 0x0000000d130d7208 */ /* 0x000fcc0001000000 */
[----:B----4-:R-:W-:Y:S01]  /*11a0*/  DSETP.GT.AND P3, PT, R12, R8, PT ;  /* 0x000000080c00722a */ /* 0x010fe20003f64000 */
[----:B------:R-:W-:-:S05]  /*11b0*/  @P2 VIADD R17, R24, 0x1 ;  /* 0x0000000118112836 */ /* 0x000fca0000000000 */
[----:B------:R-:W-:Y:S02]  /*11c0*/  FSEL R12, R8, R12, P3 ;  /* 0x0000000c080c7208 */ /* 0x000fe40001800000 */
[----:B------:R-:W-:-:S06]  /*11d0*/  FSEL R13, R9, R13, P3 ;  /* 0x0000000d090d7208 */ /* 0x000fcc0001800000 */
[----:B-----5:R-:W-:Y:S01]  /*11e0*/  DSETP.GT.AND P4, PT, R12, R10, PT ;  /* 0x0000000a0c00722a */ /* 0x020fe20003f84000 */
[----:B------:R-:W-:-:S05]  /*11f0*/  @P3 IADD3 R17, PT, PT, R24, 0x2, RZ ;  /* 0x0000000218113810 */ /* 0x000fca0007ffe0ff */
[----:B------:R-:W-:Y:S02]  /*1200*/  FSEL R22, R10, R12, P4 ;  /* 0x0000000c0a167208 */ /* 0x000fe40002000000 */
[----:B------:R-:W-:-:S06]  /*1210*/  FSEL R23, R11, R13, P4 ;  /* 0x0000000d0b177208 */ /* 0x000fcc0002000000 */
[C---:B------:R-:W-:Y:S02]  /*1220*/  @P4 VIADD R17, R24.reuse, 0x3 ;  /* 0x0000000318114836 */ /* 0x040fe40000000000 */
[----:B------:R-:W-:-:S07]  /*1230*/  VIADD R24, R24, 0x4 ;  /* 0x0000000418187836 */ /* 0x000fce0000000000 */
.L_x_11:
[----:B------:R-:W-:Y:S05]  /*1240*/  @!P5 BRA `(.L_x_9) ;  /* 0x000000000064d947 */ /* 0x000fea0003800000 */
[----:B------:R-:W-:Y:S01]  /*1250*/  IMAD R18, R24, 0x4, R1 ;  /* 0x0000000418127824 */ /* 0x000fe200078e0201 */
[----:B------:R-:W0:Y:S04]  /*1260*/  LDC.64 R10, c[0x0][0x390] ;  /* 0x0000e400ff0a7b82 */ /* 0x000e280000000a00 */
[----:B------:R-:W0:Y:S01]  /*1270*/  LDL.64 R8, [R18] ;  /* 0x0000000012087983 */ /* 0x000e220000100a00 */
[----:B------:R-:W-:Y:S01]  /*1280*/  ISETP.NE.AND P2, PT, R4, 0x1, PT ;  /* 0x000000010400780c */ /* 0x000fe20003f45270 */
[----:B0-----:R-:W-:-:S06]  /*1290*/  IMAD.WIDE R12, R8, 0x8, R10 ;  /* 0x00000008080c7825 */ /* 0x001fcc00078e020a */
[----:B------:R-:W2:Y:S02]  /*12a0*/  LDG.E.64 R12, desc[UR6][R12.64] ;  /* 0x000000060c0c7981 */ /* 0x000ea4000c1e1b00 */
[----:B--2---:R-:W-:-:S06]  /*12b0*/  DSETP.GT.AND P1, PT, R22, R12, PT ;  /* 0x0000000c1600722a */ /* 0x004fcc0003f24000 */
[----:B------:R-:W-:Y:S02]  /*12c0*/  FSEL R14, R12, R22, P1 ;  /* 0x000000160c0e7208 */ /* 0x000fe40000800000 */
[----:B------:R-:W-:Y:S02]  /*12d0*/  FSEL R15, R13, R23, P1 ;  /* 0x000000170d0f7208 */ /* 0x000fe40000800000 */
[----:B------:R-:W-:Y:S01]  /*12e0*/  SEL R17, R24, R17, P1 ;  /* 0x0000001118117207 */ /* 0x000fe20000800000 */
[----:B------:R-:W-:Y:S06]  /*12f0*/  @!P2 BRA `(.L_x_9) ;  /* 0x000000000038a947 */ /* 0x000fec0003800000 */
[----:B------:R-:W2:Y:S01]  /*1300*/  LDL R13, [R18+0x8] ;  /* 0x00000800120d7983 */ /* 0x000ea20000100800 */
[----:B------:R-:W-:Y:S01]  /*1310*/  ISETP.NE.AND P3, PT, R4, 0x2, PT ;  /* 0x000000020400780c */ /* 0x000fe20003f65270 */
[----:B------:R-:W-:-:S06]  /*1320*/  IMAD.WIDE R8, R9, 0x8, R10 ;  /* 0x0000000809087825 */ /* 0x000fcc00078e020a */
[----:B------:R-:W3:Y:S06]  /*1330*/  LDG.E.64 R8, desc[UR6][R8.64] ;  /* 0x0000000608087981 */ /* 0x000eec000c1e1b00 */
[----:B--2---:R-:W-:-:S06]  /*1340*/  @P3 IMAD.WIDE R10, R13, 0x8, R10 ;  /* 0x000000080d0a3825 */ /* 0x004fcc00078e020a */
[----:B------:R-:W2:Y:S01]  /*1350*/  @P3 LDG.E.64 R10, desc[UR6][R10.64] ;  /* 0x000000060a0a3981 */ /* 0x000ea2000c1e1b00 */
[----:B---3--:R-:W-:-:S06]  /*1360*/  DSETP.GT.AND P1, PT, R14, R8, PT ;  /* 0x000000080e00722a */ /* 0x008fcc0003f24000 */
[----:B------:R-:W-:Y:S01]  /*1370*/  FSEL R12, R8, R14, P1 ;  /* 0x0000000e080c7208 */ /* 0x000fe20000800000 */
[----:B------:R-:W-:Y:S01]  /*1380*/  VIADD R14, R24, 0x1 ;  /* 0x00000001180e7836 */ /* 0x000fe20000000000 */
[----:B------:R-:W-:-:S04]  /*1390*/  FSEL R13, R9, R15, P1 ;  /* 0x0000000f090d7208 */ /* 0x000fc80000800000 */
[----:B------:R-:W-:Y:S02]  /*13a0*/  SEL R17, R14, R17, P1 ;  /* 0x000000110e117207 */ /* 0x000fe40000800000 */
[----:B--2---:R-:W-:Y:S01]  /*13b0*/  @P3 DSETP.GT.AND P2, PT, R12, R10, PT ;  /* 0x0000000a0c00322a */ /* 0x004fe20003f44000 */
[----:B------:R-:W-:-:S05]  /*13c0*/  @P3 IADD3 R12, PT, PT, R24, 0x2, RZ ;  /* 0x00000002180c3810 */ /* 0x000fca0007ffe0ff */
[----:B------:R-:W-:-:S08]  /*13d0*/  @P3 SEL R17, R12, R17, P2 ;  /* 0x000000110c113207 */ /* 0x000fd00001000000 */
.L_x_9:
[----:B------:R-:W-:Y:S01]  /*13e0*/  IMAD R10, R17, 0x4, R1 ;  /* 0x00000004110a7824 */ /* 0x000fe200078e0201 */
[----:B------:R-:W0:Y:S01]  /*13f0*/  LDC.64 R8, c[0x0][0x398] ;  /* 0x0000e600ff087b82 */ /* 0x000e220000000a00 */
[----:B------:R-:W1:Y:S03]  /*1400*/  LDCU UR8, c[0x0][0x3a0] ;  /* 0x00007400ff0877ac */ /* 0x000e660008000800 */
[----:B------:R-:W0:Y:S02]  /*1410*/  LDL R11, [R10] ;  /* 0x000000000a0b7983 */ /* 0x000e240000100800 */
[----:B0-----:R-:W-:-:S06]  /*1420*/  IMAD.WIDE R8, R11, 0x8, R8 ;  /* 0x000000080b087825 */ /* 0x001fcc00078e0208 */
[----:B------:R-:W2:Y:S01]  /*1430*/  LDG.E.64 R8, desc[UR6][R8.64] ;  /* 0x0000000608087981 */ /* 0x000ea2000c1e1b00 */
[C---:B------:R-:W-:Y:S02]  /*1440*/  IMAD R13, R6.reuse, 0x8, R0 ;  /* 0x00000008060d7824 */ /* 0x040fe400078e0200 */
[----:B------:R-:W-:Y:S02]  /*1450*/  VIADD R11, R11, 0x1 ;  /* 0x000000010b0b7836 */ /* 0x000fe40000000000 */
[----:B------:R-:W-:-:S05]  /*1460*/  VIADD R6, R6, 0x1 ;  /* 0x0000000106067836 */ /* 0x000fca0000000000 */
[----:B-1----:R-:W-:Y:S01]  /*1470*/  ISETP.NE.AND P1, PT, R6, UR8, PT ;  /* 0x0000000806007c0c */ /* 0x002fe2000bf25270 */
[----:B--2---:R0:W-:Y:S04]  /*1480*/  STL.64 [R13], R8 ;  /* 0x000000080d007387 */ /* 0x0041e80000100a00 */
[----:B------:R0:W-:Y:S08]  /*1490*/  STL [R10], R11 ;  /* 0x0000000b0a007387 */ /* 0x0001f00000100800 */
[----:B------:R-:W-:Y:S05]  /*14a0*/  @!P1 BRA `(.L_x_12) ;  /* 0x0000000400a09947 */ /* 0x000fea0003800000 */
[----:B------:R-:W-:Y:S05]  /*14b0*/  BRA `(.L_x_13) ;  /* 0xfffffff000287947 */ /* 0x000fea000383ffff */
.L_x_6:
[----:B------:R-:W-:Y:S01]  /*14c0*/  UISETP.GE.U32.AND UP0, UPT, UR4, 0xf, UPT ;  /* 0x0000000f0400788c */ /* 0x000fe2000bf06070 */
[----:B------:R-:W-:Y:S01]  /*14d0*/  MOV R26, RZ ;  /* 0x000000ff001a7202 */ /* 0x000fe20000000f00 */
[----:B------:R-:W-:-:S07]  /*14e0*/  ULOP3.LUT UR5, UR8, 0xf, URZ, 0xc0, !UPT ;  /* 0x0000000f08057892 */ /* 0x000fce000f8ec0ff */
[----:B------:R-:W-:Y:S05]  /*14f0*/  BRA.U !UP0, `(.L_x_14) ;  /* 0x0000000108947547 */ /* 0x000fea000b800000 */
[----:B------:R2:W5:Y:S01]  /*1500*/  LDL R25, [R1] ;  /* 0x0000000001197983 */ /* 0x0005620000100800 */
[----:B------:R-:W-:Y:S01]  /*1510*/  ULOP3.LUT UR4, UR8, 0x7ffffff0, URZ, 0xc0, !UPT ;  /* 0x7ffffff008047892 */ /* 0x000fe2000f8ec0ff */
[----:B------:R-:W-:-:S05]  /*1520*/  IMAD.MOV.U32 R24, RZ, RZ, RZ ;  /* 0x000000ffff187224 */ /* 0x000fca00078e00ff */
[----:B------:R-:W-:-:S07]  /*1530*/  IMAD.U32 R26, RZ, RZ, UR4 ;  /* 0x00000004ff1a7e24 */ /* 0x000fce000f8e00ff */
.L_x_15:
[----:B0-----:R-:W3:Y:S01]  /*1540*/  LDC.64 R22, c[0x0][0x398] ;  /* 0x0000e600ff167b82 */ /* 0x001ee20000000a00 */
[----:B0----5:R-:W-:-:S04]  /*1550*/  IMAD.IADD R3, R25, 0x1, R24 ;  /* 0x0000000119037824 */ /* 0x021fc800078e0218 */
[----:B---3--:R-:W-:-:S05]  /*1560*/  IMAD.WIDE R22, R3, 0x8, R22 ;  /* 0x0000000803167825 */ /* 0x008fca00078e0216 */
[----:B-1----:R-:W3:Y:S04]  /*1570*/  LDG.E.64 R4, desc[UR6][R22.64] ;  /* 0x0000000616047981 */ /* 0x002ee8000c1e1b00 */
[----:B------:R-:W3:Y:S04]  /*1580*/  LDG.E.64 R6, desc[UR6][R22.64+0x8] ;  /* 0x0000080616067981 */ /* 0x000ee8000c1e1b00 */
[----:B------:R-:W4:Y:S04]  /*1590*/  LDG.E.64 R8, desc[UR6][R22.64+0x10] ;  /* 0x0000100616087981 */ /* 0x000f28000c1e1b00 */
[----:B------:R-:W4:Y:S04]  /*15a0*/  LDG.E.64 R10, desc[UR6][R22.64+0x18] ;  /* 0x00001806160a7981 */ /* 0x000f28000c1e1b00 */
[----:B------:R-:W2:Y:S04]  /*15b0*/  LDG.E.64 R12, desc[UR6][R22.64+0x20] ;  /* 0x00002006160c7981 */ /* 0x000ea8000c1e1b00 */
[----:B------:R-:W2:Y:S01]  /*15c0*/  LDG.E.64 R14, desc[UR6][R22.64+0x28] ;  /* 0x00002806160e7981 */ /* 0x000ea2000c1e1b00 */
[----:B------:R-:W-:-:S03]  /*15d0*/  IMAD R3, R24, 0x8, R0 ;  /* 0x0000000818037824 */ /* 0x000fc600078e0200 */
[----:B------:R-:W2:Y:S04]  /*15e0*/  LDG.E.64 R16, desc[UR6][R22.64+0x60] ;  /* 0x0000600616107981 */ /* 0x000ea8000c1e1b00 */
[----:B------:R-:W2:Y:S04]  /*15f0*/  LDG.E.64 R18, desc[UR6][R22.64+0x68] ;  /* 0x0000680616127981 */ /* 0x000ea8000c1e1b00 */
[----:B------:R-:W2:Y:S04]  /*1600*/  LDG.E.64 R20, desc[UR6][R22.64+0x70] ;  /* 0x0000700616147981 */ /* 0x000ea8000c1e1b00 */
[----:B---3--:R0:W-:Y:S04]  /*1610*/  STL.128 [R3], R4 ;  /* 0x0000000403007387 */ /* 0x0081e80000100c00 */
[----:B----4-:R1:W-:Y:S04]  /*1620*/  STL.128 [R3+0x10], R8 ;  /* 0x0000100803007387 */ /* 0x0103e80000100c00 */
[----:B--2---:R2:W-:Y:S04]  /*1630*/  STL.128 [R3+0x20], R12 ;  /* 0x0000200c03007387 */ /* 0x0045e80000100c00 */
[----:B0-----:R-:W3:Y:S04]  /*1640*/  LDG.E.64 R4, desc[UR6][R22.64+0x30] ;  /* 0x0000300616047981 */ /* 0x001ee8000c1e1b00 */
[----:B------:R-:W3:Y:S04]  /*1650*/  LDG.E.64 R6, desc[UR6][R22.64+0x38] ;  /* 0x0000380616067981 */ /* 0x000ee8000c1e1b00 */
[----:B-1----:R-:W4:Y:S04]  /*1660*/  LDG.E.64 R8, desc[UR6][R22.64+0x40] ;  /* 0x0000400616087981 */ /* 0x002f28000c1e1b00 */
[----:B------:R-:W4:Y:S04]  /*1670*/  LDG.E.64 R10, desc[UR6][R22.64+0x48] ;  /* 0x00004806160a7981 */ /* 0x000f28000c1e1b00 */
[----:B--2---:R-:W2:Y:S04]  /*1680*/  LDG.E.64 R12, desc[UR6][R22.64+0x50] ;  /* 0x00005006160c7981 */ /* 0x004ea8000c1e1b00 */
[----:B------:R-:W2:Y:S04]  /*1690*/  LDG.E.64 R14, desc[UR6][R22.64+0x58] ;  /* 0x00005806160e7981 */ /* 0x000ea8000c1e1b00 */
[----:B------:R-:W2:Y:S01]  /*16a0*/  LDG.E.64 R22, desc[UR6][R22.64+0x78] ;  /* 0x0000780616167981 */ /* 0x000ea2000c1e1b00 */
[----:B------:R-:W-:-:S03]  /*16b0*/  IADD3 R24, PT, PT, R24, 0x10, RZ ;  /* 0x0000001018187810 */ /* 0x000fc60007ffe0ff */
[----:B------:R0:W-:Y:S01]  /*16c0*/  STL.128 [R3+0x60], R16 ;  /* 0x0000601003007387 */ /* 0x0001e20000100c00 */
[----:B------:R-:W-:-:S03]  /*16d0*/  ISETP.NE.AND P0, PT, R24, R26, PT ;  /* 0x0000001a1800720c */ /* 0x000fc60003f05270 */
[----:B---3--:R0:W-:Y:S04]  /*16e0*/  STL.128 [R3+0x30], R4 ;  /* 0x0000300403007387 */ /* 0x0081e80000100c00 */
[----:B----4-:R0:W-:Y:S04]  /*16f0*/  STL.128 [R3+0x40], R8 ;  /* 0x0000400803007387 */ /* 0x0101e80000100c00 */
[----:B--2---:R0:W-:Y:S04]  /*1700*/  STL.128 [R3+0x50], R12 ;  /* 0x0000500c03007387 */ /* 0x0041e80000100c00 */
[----:B------:R0:W-:Y:S01]  /*1710*/  STL.128 [R3+0x70], R20 ;  /* 0x0000701403007387 */ /* 0x0001e20000100c00 */
[----:B------:R-:W-:Y:S05]  /*1720*/  @P0 BRA `(.L_x_15) ;  /* 0xfffffffc00840947 */ /* 0x000fea000383ffff */
[----:B------:R-:W-:-:S05]  /*1730*/  IMAD.IADD R24, R25, 0x1, R24 ;  /* 0x0000000119187824 */ /* 0x000fca00078e0218 */
[----:B------:R2:W-:Y:S02]  /*1740*/  STL [R1], R24 ;  /* 0x0000001801007387 */ /* 0x0005e40000100800 */
.L_x_14:
[----:B------:R-:W-:-:S09]  /*1750*/  UISETP.NE.AND UP0, UPT, UR5, URZ, UPT ;  /* 0x000000ff0500728c */ /* 0x000fd2000bf05270 */
[----:B------:R-:W-:Y:S05]  /*1760*/  BRA.U !UP0, `(.L_x_12) ;  /* 0x0000000108f07547 */ /* 0x000fea000b800000 */
[----:B------:R-:W-:Y:S02]  /*1770*/  UISETP.GE.U32.AND UP0, UPT, UR5, 0x8, UPT ;  /* 0x000000080500788c */ /* 0x000fe4000bf06070 */
[----:B------:R-:W-:-:S04]  /*1780*/  ULOP3.LUT UR4, UR8, 0x7, URZ, 0xc0, !UPT ;  /* 0x0000000708047892 */ /* 0x000fc8000f8ec0ff */
[----:B------:R-:W-:-:S03]  /*1790*/  UISETP.NE.AND UP1, UPT, UR4, URZ, UPT ;  /* 0x000000ff0400728c */ /* 0x000fc6000bf25270 */
[----:B------:R-:W-:Y:S08]  /*17a0*/  BRA.U !UP0, `(.L_x_16) ;  /* 0x00000001085c7547 */ /* 0x000ff0000b800000 */
[----:B0-----:R-:W3:Y:S01]  /*17b0*/  LDL R23, [R1] ;  /* 0x0000000001177983 */ /* 0x001ee20000100800 */
[----:B-1----:R-:W3:Y:S02]  /*17c0*/  LDC.64 R10, c[0x0][0x398] ;  /* 0x0000e600ff0a7b82 */ /* 0x002ee40000000a00 */
[----:B---3--:R-:W-:-:S05]  /*17d0*/  IMAD.WIDE R10, R23, 0x8, R10 ;  /* 0x00000008170a7825 */ /* 0x008fca00078e020a */
[----:B------:R-:W3:Y:S04]  /*17e0*/  LDG.E.64 R12, desc[UR6][R10.64] ;  /* 0x000000060a0c7981 */ /* 0x000ee8000c1e1b00 */
[----:B------:R-:W4:Y:S04]  /*17f0*/  LDG.E.64 R14, desc[UR6][R10.64+0x8] ;  /* 0x000008060a0e7981 */ /* 0x000f28000c1e1b00 */
[----:B------:R-:W5:Y:S04]  /*1800*/  LDG.E.64 R16, desc[UR6][R10.64+0x10] ;  /* 0x000010060a107981 */ /* 0x000f68000c1e1b00 */
[----:B------:R-:W2:Y:S04]  /*1810*/  LDG.E.64 R18, desc[UR6][R10.64+0x18] ;  /* 0x000018060a127981 */ /* 0x000ea8000c1e1b00 */
[----:B------:R-:W2:Y:S04]  /*1820*/  LDG.E.64 R4, desc[UR6][R10.64+0x20] ;  /* 0x000020060a047981 */ /* 0x000ea8000c1e1b00 */
[----:B------:R-:W2:Y:S04]  /*1830*/  LDG.E.64 R6, desc[UR6][R10.64+0x28] ;  /* 0x000028060a067981 */ /* 0x000ea8000c1e1b00 */
[----:B------:R-:W2:Y:S04]  /*1840*/  LDG.E.64 R8, desc[UR6][R10.64+0x30] ;  /* 0x000030060a087981 */ /* 0x000ea8000c1e1b00 */
[----:B------:R-:W2:Y:S01]  /*1850*/  LDG.E.64 R20, desc[UR6][R10.64+0x38] ;  /* 0x000038060a147981 */ /* 0x000ea2000c1e1b00 */
[----:B------:R-:W-:-:S02]  /*1860*/  IMAD R3, R26, 0x8, R0 ;  /* 0x000000081a037824 */ /* 0x000fc400078e0200 */
[----:B------:R-:W-:Y:S02]  /*1870*/  VIADD R22, R23, 0x8 ;  /* 0x0000000817167836 */ /* 0x000fe40000000000 */
[----:B------:R-:W-:Y:S01]  /*1880*/  VIADD R26, R26, 0x8 ;  /* 0x000000081a1a7836 */ /* 0x000fe20000000000 */
[----:B---3--:R3:W-:Y:S04]  /*1890*/  STL.64 [R3], R12 ;  /* 0x0000000c03007387 */ /* 0x0087e80000100a00 */
[----:B----4-:R3:W-:Y:S04]  /*18a0*/  STL.64 [R3+0x8], R14 ;  /* 0x0000080e03007387 */ /* 0x0107e80000100a00 */
[----:B-----5:R3:W-:Y:S04]  /*18b0*/  STL.64 [R3+0x10], R16 ;  /* 0x0000101003007387 */ /* 0x0207e80000100a00 */
[----:B--2---:R3:W-:Y:S04]  /*18c0*/  STL.64 [R3+0x18], R18 ;  /* 0x0000181203007387 */ /* 0x0047e80000100a00 */
[----:B------:R3:W-:Y:S04]  /*18d0*/  STL.64 [R3+0x20], R4 ;  /* 0x0000200403007387 */ /* 0x0007e80000100a00 */
[----:B------:R3:W-:Y:S04]  /*18e0*/  STL.64 [R3+0x28], R6 ;  /* 0x0000280603007387 */ /* 0x0007e80000100a00 */
[----:B------:R3:W-:Y:S04]  /*18f0*/  STL.64 [R3+0x30], R8 ;  /* 0x0000300803007387 */ /* 0x0007e80000100a00 */
[----:B------:R3:W-:Y:S04]  /*1900*/  STL.64 [R3+0x38], R20 ;  /* 0x0000381403007387 */ /* 0x0007e80000100a00 */
[----:B------:R3:W-:Y:S02]  /*1910*/  STL [R1], R22 ;  /* 0x0000001601007387 */ /* 0x0007e40000100800 */
.L_x_16:
[----:B------:R-:W-:Y:S05]  /*1920*/  BRA.U !UP1, `(.L_x_12) ;  /* 0x0000000109807547 */ /* 0x000fea000b800000 */
[----:B------:R-:W-:Y:S02]  /*1930*/  UISETP.GE.U32.AND UP0, UPT, UR4, 0x4, UPT ;  /* 0x000000040400788c */ /* 0x000fe4000bf06070 */
[----:B------:R-:W-:-:S04]  /*1940*/  ULOP3.LUT UR5, UR8, 0x3, URZ, 0xc0, !UPT ;  /* 0x0000000308057892 */ /* 0x000fc8000f8ec0ff */
[----:B------:R-:W-:-:S03]  /*1950*/  UISETP.NE.AND UP1, UPT, UR5, URZ, UPT ;  /* 0x000000ff0500728c */ /* 0x000fc6000bf25270 */
[----:B------:R-:W-:Y:S08]  /*1960*/  BRA.U !UP0, `(.L_x_17) ;  /* 0x00000001083c7547 */ /* 0x000ff0000b800000 */
[----:B0--3--:R-:W3:Y:S01]  /*1970*/  LDL R15, [R1] ;  /* 0x00000000010f7983 */ /* 0x009ee20000100800 */
[----:B-1----:R-:W3:Y:S02]  /*1980*/  LDC.64 R4, c[0x0][0x398] ;  /* 0x0000e600ff047b82 */ /* 0x002ee40000000a00 */
[----:B---3--:R-:W-:-:S05]  /*1990*/  IMAD.WIDE R4, R15, 0x8, R4 ;  /* 0x000000080f047825 */ /* 0x008fca00078e0204 */
[----:B------:R-:W3:Y:S04]  /*19a0*/  LDG.E.64 R6, desc[UR6][R4.64] ;  /* 0x0000000604067981 */ /* 0x000ee8000c1e1b00 */
[----:B------:R-:W4:Y:S04]  /*19b0*/  LDG.E.64 R8, desc[UR6][R4.64+0x8] ;  /* 0x0000080604087981 */ /* 0x000f28000c1e1b00 */
[----:B------:R-:W5:Y:S04]  /*19c0*/  LDG.E.64 R10, desc[UR6][R4.64+0x10] ;  /* 0x00001006040a7981 */ /* 0x000f68000c1e1b00 */
[----:B------:R-:W2:Y:S01]  /*19d0*/  LDG.E.64 R12, desc[UR6][R4.64+0x18] ;  /* 0x00001806040c7981 */ /* 0x000ea2000c1e1b00 */
[----:B------:R-:W-:Y:S01]  /*19e0*/  LEA R3, R26, R0, 0x3 ;  /* 0x000000001a037211 */ /* 0x000fe200078e18ff */
[----:B------:R-:W-:-:S02]  /*19f0*/  VIADD R14, R15, 0x4 ;  /* 0x000000040f0e7836 */ /* 0x000fc40000000000 */
[----:B------:R-:W-:Y:S02]  /*1a00*/  VIADD R26, R26, 0x4 ;  /* 0x000000041a1a7836 */ /* 0x000fe40000000000 */
[----:B---3--:R0:W-:Y:S04]  /*1a10*/  STL.64 [R3], R6 ;  /* 0x0000000603007387 */ /* 0x0081e80000100a00 */
[----:B----4-:R0:W-:Y:S04]  /*1a20*/  STL.64 [R3+0x8], R8 ;  /* 0x0000080803007387 */ /* 0x0101e80000100a00 */
[----:B-----5:R0:W-:Y:S04]  /*1a30*/  STL.64 [R3+0x10], R10 ;  /* 0x0000100a03007387 */ /* 0x0201e80000100a00 */
[----:B--2---:R0:W-:Y:S04]  /*1a40*/  STL.64 [R3+0x18], R12 ;  /* 0x0000180c03007387 */ /* 0x0041e80000100a00 */
[----:B------:R0:W-:Y:S02]  /*1a50*/  STL [R1], R14 ;  /* 0x0000000e01007387 */ /* 0x0001e40000100800 */
.L_x_17:
[----:B------:R-:W-:Y:S05]  /*1a60*/  BRA.U !UP1, `(.L_x_12) ;  /* 0x0000000109307547 */ /* 0x000fea000b800000 */
[----:B0--3--:R0:W5:Y:S01]  /*1a70*/  LDL R3, [R1] ;  /* 0x0000000001037983 */ /* 0x0091620000100800 */
[----:B-1----:R-:W1:Y:S01]  /*1a80*/  LDC.64 R4, c[0x0][0x398] ;  /* 0x0000e600ff047b82 */ /* 0x002e620000000a00 */
[----:B------:R-:W-:-:S05]  /*1a90*/  UMOV UR4, URZ ;  /* 0x000000ff00047c82 */ /* 0x000fca0008000000 */
.L_x_18:
[----:B-1--45:R-:W-:-:S06]  /*1aa0*/  IMAD.WIDE R6, R3, 0x8, R4 ;  /* 0x0000000803067825 */ /* 0x032fcc00078e0204 */
[----:B------:R-:W3:Y:S01]  /*1ab0*/  LDG.E.64 R6, desc[UR6][R6.64] ;  /* 0x0000000606067981 */ /* 0x000ee2000c1e1b00 */
[C---:B------:R-:W-:Y:S01]  /*1ac0*/  IMAD R9, R26.reuse, 0x8, R0 ;  /* 0x000000081a097824 */ /* 0x040fe200078e0200 */
[----:B------:R-:W-:Y:S01]  /*1ad0*/  UIADD3 UR4, UPT, UPT, UR4, 0x1, URZ ;  /* 0x0000000104047890 */ /* 0x000fe2000fffe0ff */
[----:B------:R-:W-:Y:S01]  /*1ae0*/  VIADD R26, R26, 0x1 ;  /* 0x000000011a1a7836 */ /* 0x000fe20000000000 */
[----:B------:R-:W-:Y:S02]  /*1af0*/  IADD3 R3, PT, PT, R3, 0x1, RZ ;  /* 0x0000000103037810 */ /* 0x000fe40007ffe0ff */
[----:B------:R-:W-:Y:S01]  /*1b00*/  UISETP.NE.AND UP0, UPT, UR4, UR5, UPT ;  /* 0x000000050400728c */ /* 0x000fe2000bf05270 */
[----:B---3--:R4:W-:Y:S08]  /*1b10*/  STL.64 [R9], R6 ;  /* 0x0000000609007387 */ /* 0x0089f00000100a00 */
[----:B------:R-:W-:Y:S05]  /*1b20*/  BRA.U UP0, `(.L_x_18) ;  /* 0xfffffffd00dc7547 */ /* 0x000fea000b83ffff */
.L_x_12:
[----:B------:R-:W-:Y:S01]  /*1b30*/  UIADD3 UR4, UPT, UPT, UR8, -0x1, URZ ;  /* 0xffffffff08047890 */ /* 0x000fe2000fffe0ff */
[----:B0--3--:R-:W-:Y:S01]  /*1b40*/  IMAD.MOV.U32 R3, RZ, RZ, RZ ;  /* 0x000000ffff037224 */ /* 0x009fe200078e00ff */
[----:B------:R-:W-:Y:S01]  /*1b50*/  ULOP3.LUT UR5, UR8, 0xf, URZ, 0xc0, !UPT ;  /* 0x0000000f08057892 */ /* 0x000fe2000f8ec0ff */
[----:B------:R-:W-:Y:S01]  /*1b60*/  CS2R R26, SRZ ;  /* 0x00000000001a7805 */ /* 0x000fe2000001ff00 */
[----:B------:R-:W-:Y:S02]  /*1b70*/  UISETP.GE.U32.AND UP1, UPT, UR4, 0xf, UPT ;  /* 0x0000000f0400788c */ /* 0x000fe4000bf26070 */
[----:B------:R-:W-:-:S07]  /*1b80*/  UISETP.NE.AND UP0, UPT, UR5, URZ, UPT ;  /* 0x000000ff0500728c */ /* 0x000fce000bf05270 */
[----:B------:R-:W-:Y:S05]  /*1b90*/  BRA.U !UP1, `(.L_x_19) ;  /* 0x0000000109847547 */ /* 0x000fea000b800000 */
[----:B------:R-:W-:Y:S01]  /*1ba0*/  ULOP3.LUT UR9, UR8, 0x7ffffff0, URZ, 0xc0, !UPT ;  /* 0x7ffffff008097892 */ /* 0x000fe2000f8ec0ff */
[----:B--2---:R-:W-:Y:S01]  /*1bb0*/  VIADD R24, R1, 0x1d0 ;  /* 0x000001d001187836 */ /* 0x004fe20000000000 */
[----:B------:R-:W-:Y:S02]  /*1bc0*/  CS2R R26, SRZ ;  /* 0x00000000001a7805 */ /* 0x000fe4000001ff00 */
[----:B------:R-:W-:Y:S02]  /*1bd0*/  UIADD3 UR4, UPT, UPT, -UR9, URZ, URZ ;  /* 0x000000ff09047290 */ /* 0x000fe4000fffe1ff */
[----:B------:R-:W-:-:S10]  /*1be0*/  IMAD.U32 R3, RZ, RZ, UR9 ;  /* 0x00000009ff037e24 */ /* 0x000fd4000f8e00ff */
.L_x_20:
[----:B-1--4-:R-:W2:Y:S04]  /*1bf0*/  LDL.128 R8, [R24+-0x40] ;  /* 0xffffc00018087983 */ /* 0x012ea80000100c00 */
[----:B------:R-:W3:Y:S04]  /*1c00*/  LDL.128 R20, [R24+-0x30] ;  /* 0xffffd00018147983 */ /* 0x000ee80000100c00 */
[----:B------:R-:W4:Y:S04]  /*1c10*/  LDL.128 R16, [R24+-0x20] ;  /* 0xffffe00018107983 */ /* 0x000f280000100c00 */
[----:B------:R-:W5:Y:S04]  /*1c20*/  LDL.128 R4, [R24+-0x10] ;  /* 0xfffff00018047983 */ /* 0x000f680000100c00 */
[----:B------:R-:W5:Y:S01]  /*1c30*/  LDL.128 R12, [R24] ;  /* 0x00000000180c7983 */ /* 0x000f620000100c00 */
[----:B--2---:R-:W-:-:S08]  /*1c40*/  DADD R26, R8, R26 ;  /* 0x00000000081a7229 */ /* 0x004fd0000000001a */
[----:B------:R-:W-:Y:S01]  /*1c50*/  DADD R26, R10, R26 ;  /* 0x000000000a1a7229 */ /* 0x000fe2000000001a */
[----:B------:R-:W2:Y:S07]  /*1c60*/  LDL.128 R8, [R24+0x10] ;  /* 0x0000100018087983 */ /* 0x000eae0000100c00 */
[----:B---3--:R-:W-:-:S08]  /*1c70*/  DADD R26, R26, R20 ;  /* 0x000000001a1a7229 */ /* 0x008fd00000000014 */
[----:B------:R-:W-:Y:S01]  /*1c80*/  DADD R26, R22, R26 ;  /* 0x00000000161a7229 */ /* 0x000fe2000000001a */
[----:B------:R-:W3:Y:S07]  /*1c90*/  LDL.128 R20, [R24+0x20] ;  /* 0x0000200018147983 */ /* 0x000eee0000100c00 */
[----:B----4-:R-:W-:-:S08]  /*1ca0*/  DADD R26, R26, R16 ;  /* 0x000000001a1a7229 */ /* 0x010fd00000000010 */
[----:B------:R-:W-:Y:S01]  /*1cb0*/  DADD R26, R18, R26 ;  /* 0x00000000121a7229 */ /* 0x000fe2000000001a */
[----:B------:R0:W4:Y:S01]  /*1cc0*/  LDL.128 R16, [R24+0x30] ;  /* 0x0000300018107983 */ /* 0x0001220000100c00 */
[----:B------:R-:W-:-:S04]  /*1cd0*/  UIADD3 UR4, UPT, UPT, UR4, 0x10, URZ ;  /* 0x0000001004047890 */ /* 0x000fc8000fffe0ff */
[----:B------:R-:W-:Y:S02]  /*1ce0*/  UISETP.NE.AND UP1, UPT, UR4, URZ, UPT ;  /* 0x000000ff0400728c */ /* 0x000fe4000bf25270 */
[----:B-----5:R-:W-:Y:S01]  /*1cf0*/  DADD R4, R26, R4 ;  /* 0x000000001a047229 */ /* 0x020fe20000000004 */
[----:B0-----:R-:W-:-:S07]  /*1d00*/  VIADD R24, R24, 0x80 ;  /* 0x0000008018187836 */ /* 0x001fce0000000000 */
[----:B------:R-:W-:-:S08]  /*1d10*/  DADD R4, R6, R4 ;  /* 0x0000000006047229 */ /* 0x000fd00000000004 */
[----:B------:R-:W-:-:S08]  /*1d20*/  DADD R4, R4, R12 ;  /* 0x0000000004047229 */ /* 0x000fd0000000000c */
[----:B------:R-:W-:-:S08]  /*1d30*/  DADD R4, R14, R4 ;  /* 0x000000000e047229 */ /* 0x000fd00000000004 */
[----:B--2---:R-:W-:-:S08]  /*1d40*/  DADD R4, R4, R8 ;  /* 0x0000000004047229 */ /* 0x004fd00000000008 */
[----:B------:R-:W-:-:S08]  /*1d50*/  DADD R4, R10, R4 ;  /* 0x000000000a047229 */ /* 0x000fd00000000004 */
[----:B---3--:R-:W-:-:S08]  /*1d60*/  DADD R4, R4, R20 ;  /* 0x0000000004047229 */ /* 0x008fd00000000014 */
[----:B------:R-:W-:-:S08]  /*1d70*/  DADD R4, R22, R4 ;  /* 0x0000000016047229 */ /* 0x000fd00000000004 */
[----:B----4-:R-:W-:-:S08]  /*1d80*/  DADD R4, R4, R16 ;  /* 0x0000000004047229 */ /* 0x010fd00000000010 */
[----:B------:R-:W-:Y:S01]  /*1d90*/  DADD R26, R18, R4 ;  /* 0x00000000121a7229 */ /* 0x000fe20000000004 */
[----:B------:R-:W-:Y:S10]  /*1da0*/  BRA.U UP1, `(.L_x_20) ;  /* 0xfffffffd01907547 */ /* 0x000ff4000b83ffff */
.L_x_19:
[----:B------:R-:W-:Y:S05]  /*1db0*/  BRA.U !UP0, `(.L_x_5) ;  /* 0x0000000108a07547 */ /* 0x000fea000b800000 */
[----:B------:R-:W-:Y:S02]  /*1dc0*/  UISETP.GE.U32.AND UP0, UPT, UR5, 0x8, UPT ;  /* 0x000000080500788c */ /* 0x000fe4000bf06070 */
[----:B------:R-:W-:-:S04]  /*1dd0*/  ULOP3.LUT UR9, UR8, 0x7, URZ, 0xc0, !UPT ;  /* 0x0000000708097892 */ /* 0x000fc8000f8ec0ff */
[----:B------:R-:W-:-:S03]  /*1de0*/  UISETP.NE.AND UP1, UPT, UR9, URZ, UPT ;  /* 0x000000ff0900728c */ /* 0x000fc6000bf25270 */
[----:B------:R-:W-:Y:S08]  /*1df0*/  BRA.U !UP0, `(.L_x_21) ;  /* 0x0000000108387547 */ /* 0x000ff0000b800000 */
[----:B------:R-:W-:-:S05]  /*1e00*/  LEA R20, R3, R0, 0x3 ;  /* 0x0000000003147211 */ /* 0x000fca00078e18ff */
[----:B-1--4-:R-:W3:Y:S04]  /*1e10*/  LDL.128 R4, [R20] ;  /* 0x0000000014047983 */ /* 0x012ee80000100c00 */
[----:B------:R-:W4:Y:S04]  /*1e20*/  LDL.128 R8, [R20+0x10] ;  /* 0x0000100014087983 */ /* 0x000f280000100c00 */
[----:B------:R-:W5:Y:S04]  /*1e30*/  LDL.128 R12, [R20+0x20] ;  /* 0x00002000140c7983 */ /* 0x000f680000100c00 */
[----:B------:R-:W2:Y:S01]  /*1e40*/  LDL.128 R16, [R20+0x30] ;  /* 0x0000300014107983 */ /* 0x000ea20000100c00 */
[----:B------:R-:W-:Y:S01]  /*1e50*/  VIADD R3, R3, 0x8 ;  /* 0x0000000803037836 */ /* 0x000fe20000000000 */
[----:B---3--:R-:W-:-:S08]  /*1e60*/  DADD R4, R26, R4 ;  /* 0x000000001a047229 */ /* 0x008fd00000000004 */
[----:B------:R-:W-:-:S08]  /*1e70*/  DADD R4, R4, R6 ;  /* 0x0000000004047229 */ /* 0x000fd00000000006 */
[----:B----4-:R-:W-:-:S08]  /*1e80*/  DADD R4, R4, R8 ;  /* 0x0000000004047229 */ /* 0x010fd00000000008 */
[----:B------:R-:W-:-:S08]  /*1e90*/  DADD R4, R4, R10 ;  /* 0x0000000004047229 */ /* 0x000fd0000000000a */
[----:B-----5:R-:W-:-:S08]  /*1ea0*/  DADD R4, R4, R12 ;  /* 0x0000000004047229 */ /* 0x020fd0000000000c */
[----:B------:R-:W-:-:S08]  /*1eb0*/  DADD R4, R4, R14 ;  /* 0x0000000004047229 */ /* 0x000fd0000000000e */
[----:B--2---:R-:W-:-:S08]  /*1ec0*/  DADD R4, R4, R16 ;  /* 0x0000000004047229 */ /* 0x004fd00000000010 */
[----:B------:R-:W-:-:S11]  /*1ed0*/  DADD R26, R4, R18 ;  /* 0x00000000041a7229 */ /* 0x000fd60000000012 */
.L_x_21:
[----:B------:R-:W-:Y:S05]  /*1ee0*/  BRA.U !UP1, `(.L_x_5) ;  /* 0x0000000109547547 */ /* 0x000fea000b800000 */
[----:B------:R-:W-:Y:S02]  /*1ef0*/  UISETP.GE.U32.AND UP0, UPT, UR9, 0x4, UPT ;  /* 0x000000040900788c */ /* 0x000fe4000bf06070 */
[----:B------:R-:W-:-:S04]  /*1f00*/  ULOP3.LUT UR4, UR8, 0x3, URZ, 0xc0, !UPT ;  /* 0x0000000308047892 */ /* 0x000fc8000f8ec0ff */
[----:B------:R-:W-:-:S03]  /*1f10*/  UISETP.NE.AND UP1, UPT, UR4, URZ, UPT ;  /* 0x000000ff0400728c */ /* 0x000fc6000bf25270 */
[----:B------:R-:W-:Y:S08]  /*1f20*/  BRA.U !UP0, `(.L_x_22) ;  /* 0x0000000108207547 */ /* 0x000ff0000b800000 */
[----:B-1----:R-:W-:-:S05]  /*1f30*/  IMAD R12, R3, 0x8, R0 ;  /* 0x00000008030c7824 */ /* 0x002fca00078e0200 */
[----:B----4-:R-:W3:Y:S04]  /*1f40*/  LDL.128 R8, [R12] ;  /* 0x000000000c087983 */ /* 0x010ee80000100c00 */
[----:B------:R-:W4:Y:S01]  /*1f50*/  LDL.128 R4, [R12+0x10] ;  /* 0x000010000c047983 */ /* 0x000f220000100c00 */
[----:B------:R-:W-:Y:S01]  /*1f60*/  VIADD R3, R3, 0x4 ;  /* 0x0000000403037836 */ /* 0x000fe20000000000 */
[----:B---3--:R-:W-:-:S08]  /*1f70*/  DADD R8, R26, R8 ;  /* 0x000000001a087229 */ /* 0x008fd00000000008 */
[----:B------:R-:W-:-:S08]  /*1f80*/  DADD R8, R8, R10 ;  /* 0x0000000008087229 */ /* 0x000fd0000000000a */
[----:B----4-:R-:W-:-:S08]  /*1f90*/  DADD R4, R8, R4 ;  /* 0x0000000008047229 */ /* 0x010fd00000000004 */
[----:B------:R-:W-:-:S11]  /*1fa0*/  DADD R26, R4, R6 ;  /* 0x00000000041a7229 */ /* 0x000fd60000000006 */
.L_x_22:
[----:B------:R-:W-:Y:S05]  /*1fb0*/  BRA.U !UP1, `(.L_x_5) ;  /* 0x0000000109207547 */ /* 0x000fea000b800000 */
[----:B------:R-:W-:Y:S01]  /*1fc0*/  IMAD R0, R3, 0x8, R0 ;  /* 0x0000000803007824 */ /* 0x000fe200078e0200 */
[----:B------:R-:W-:-:S12]  /*1fd0*/  UIADD3 UR4, UPT, UPT, -UR4, URZ, URZ ;  /* 0x000000ff04047290 */ /* 0x000fd8000fffe1ff */
.L_x_23:
[----:B-1----:R0:W3:Y:S01]  /*1fe0*/  LDL.64 R4, [R0] ;  /* 0x0000000000047983 */ /* 0x0020e20000100a00 */
[----:B------:R-:W-:-:S04]  /*1ff0*/  UIADD3 UR4, UPT, UPT, UR4, 0x1, URZ ;  /* 0x0000000104047890 */ /* 0x000fc8000fffe0ff */
[----:B------:R-:W-:Y:S01]  /*2000*/  UISETP.NE.AND UP0, UPT, UR4, URZ, UPT ;  /* 0x000000ff0400728c */ /* 0x000fe2000bf05270 */
[----:B0-----:R-:W-:Y:S01]  /*2010*/  VIADD R0, R0, 0x8 ;  /* 0x0000000800007836 */ /* 0x001fe20000000000 */
[----:B---3--:R-:W-:-:S07]  /*2020*/  DADD R26, R4, R26 ;  /* 0x00000000041a7229 */ /* 0x008fce000000001a */
[----:B------:R-:W-:Y:S05]  /*2030*/  BRA.U UP0, `(.L_x_23) ;  /* 0xfffffffd00e87547 */ /* 0x000fea000b83ffff */
.L_x_5:
[----:B-1--4-:R-:W1:Y:S01]  /*2040*/  I2F.F64 R8, UR8 ;  /* 0x0000000800087d12 */ /* 0x012e620008201c00 */
[----:B0-----:R-:W-:Y:S01]  /*2050*/  MOV R4, 0x1 ;  /* 0x0000000100047802 */ /* 0x001fe20000000f00 */
[----:B------:R-:W-:Y:S01]  /*2060*/  BSSY.RECONVERGENT B0, `(.L_x_24) ;  /* 0x0000014000007945 */ /* 0x000fe20003800200 */
[----:B------:R-:W-:-:S05]  /*2070*/  FSETP.GEU.AND P1, PT, |R27|, 6.5827683646048100446e-37, PT ;  /* 0x036000001b00780b */ /* 0x000fca0003f2e200 */
[----:B-1----:R-:W0:Y:S02]  /*2080*/  MUFU.RCP64H R5, R9 ;  /* 0x0000000900057308 */ /* 0x002e240000001800 */
[----:B0-----:R-:W-:-:S08]  /*2090*/  DFMA R6, -R8, R4, 1 ;  /* 0x3ff000000806742b */ /* 0x001fd00000000104 */
[----:B------:R-:W-:-:S08]  /*20a0*/  DFMA R6, R6, R6, R6 ;  /* 0x000000060606722b */ /* 0x000fd00000000006 */
[----:B------:R-:W-:-:S08]  /*20b0*/  DFMA R6, R4, R6, R4 ;  /* 0x000000060406722b */ /* 0x000fd00000000004 */
[----:B------:R-:W-:-:S08]  /*20c0*/  DFMA R4, -R8, R6, 1 ;  /* 0x3ff000000804742b */ /* 0x000fd00000000106 */
[----:B------:R-:W-:-:S08]  /*20d0*/  DFMA R4, R6, R4, R6 ;  /* 0x000000040604722b */ /* 0x000fd00000000006 */
[----:B------:R-:W-:-:S08]  /*20e0*/  DMUL R6, R4, R26 ;  /* 0x0000001a04067228 */ /* 0x000fd00000000000 */
[----:B------:R-:W-:-:S08]  /*20f0*/  DFMA R10, -R8, R6, R26 ;  /* 0x00000006080a722b */ /* 0x000fd0000000011a */
[----:B------:R-:W-:-:S10]  /*2100*/  DFMA R4, R4, R10, R6 ;  /* 0x0000000a0404722b */ /* 0x000fd40000000006 */
[----:B--2---:R-:W-:-:S05]  /*2110*/  FFMA R0, RZ, R9, R5 ;  /* 0x00000009ff007223 */ /* 0x004fca0000000005 */
[----:B------:R-:W-:-:S13]  /*2120*/  FSETP.GT.AND P0, PT, |R0|, 1.469367938527859385e-39, PT ;  /* 0x001000000000780b */ /* 0x000fda0003f04200 */
[----:B------:R-:W-:Y:S05]  /*2130*/  @P0 BRA P1, `(.L_x_25) ;  /* 0x0000000000180947 */ /* 0x000fea0000800000 */
[----:B------:R-:W-:Y:S01]  /*2140*/  IMAD.MOV.U32 R6, RZ, RZ, R26 ;  /* 0x000000ffff067224 */ /* 0x000fe200078e001a */
[----:B------:R-:W-:Y:S01]  /*2150*/  MOV R0, 0x2180 ;  /* 0x0000218000007802 */ /* 0x000fe20000000f00 */
[----:B------:R-:W-:-:S07]  /*2160*/  IMAD.MOV.U32 R7, RZ, RZ, R27 ;  /* 0x000000ffff077224 */ /* 0x000fce00078e001b */
[----:B------:R-:W-:Y:S05]  /*2170*/  CALL.REL.NOINC `($__internal_0_$__cuda_sm20_div_rn_f64_full) ;  /* 0x00000000001c7944 */ /* 0x000fea0003c00000 */
[----:B------:R-:W-:Y:S02]  /*2180*/  IMAD.MOV.U32 R4, RZ, RZ, R12 ;  /* 0x000000ffff047224 */ /* 0x000fe400078e000c */
[----:B------:R-:W-:-:S07]  /*2190*/  IMAD.MOV.U32 R5, RZ, RZ, R13 ;  /* 0x000000ffff057224 */ /* 0x000fce00078e000d */
.L_x_25:
[----:B------:R-:W-:Y:S05]  /*21a0*/  BSYNC.RECONVERGENT B0 ;  /* 0x0000000000007941 */ /* 0x000fea0003800200 */
.L_x_24:
[----:B------:R-:W0:Y:S02]  /*21b0*/  LDC.64 R6, c[0x0][0x380] ;  /* 0x0000e000ff067b82 */ /* 0x000e240000000a00 */
[----:B0-----:R-:W-:-:S05]  /*21c0*/  IMAD.WIDE.U32 R2, R2, 0x8, R6 ;  /* 0x0000000802027825 */ /* 0x001fca00078e0006 */
[----:B------:R-:W-:Y:S01]  /*21d0*/  STG.E.64 desc[UR6][R2.64], R4 ;  /* 0x0000000402007986 */ /* 0x000fe2000c101b06 */
[----:B------:R-:W-:Y:S05]  /*21e0*/  EXIT ;  /* 0x000000000000794d */ /* 0x000fea0003800000 */
        .weak           $__internal_0_$__cuda_sm20_div_rn_f64_full
        .type           $__internal_0_$__cuda_sm20_div_rn_f64_full,@function
        .size           $__internal_0_$__cuda_sm20_div_rn_f64_full,(.L_x_68 - $__internal_0_$__cuda_sm20_div_rn_f64_full)
$__internal_0_$__cuda_sm20_div_rn_f64_full:
[C---:B------:R-:W-:Y:S01]  /*21f0*/  FSETP.GEU.AND P0, PT, |R9|.reuse, 1.469367938527859385e-39, PT ;  /* 0x001000000900780b */ /* 0x040fe20003f0e200 */
[----:B------:R-:W-:Y:S01]  /*2200*/  IMAD.MOV.U32 R16, RZ, RZ, 0x1 ;  /* 0x00000001ff107424 */ /* 0x000fe200078e00ff */
[----:B------:R-:W-:Y:S01]  /*2210*/  LOP3.LUT R4, R9, 0x800fffff, RZ, 0xc0, !PT ;  /* 0x800fffff09047812 */ /* 0x000fe200078ec0ff */
[----:B------:R-:W-:Y:S01]  /*2220*/  BSSY.RECONVERGENT B1, `(.L_x_26) ;  /* 0x0000055000017945 */ /* 0x000fe20003800200 */
[C---:B------:R-:W-:Y:S02]  /*2230*/  FSETP.GEU.AND P2, PT, |R7|.reuse, 1.469367938527859385e-39, PT ;  /* 0x001000000700780b */ /* 0x040fe40003f4e200 */
[----:B------:R-:W-:Y:S02]  /*2240*/  LOP3.LUT R5, R4, 0x3ff00000, RZ, 0xfc, !PT ;  /* 0x3ff0000004057812 */ /* 0x000fe400078efcff */
[----:B------:R-:W-:Y:S02]  /*2250*/  MOV R4, R8 ;  /* 0x0000000800047202 */ /* 0x000fe40000000f00 */
[----:B------:R-:W-:-:S02]  /*2260*/  LOP3.LUT R3, R7, 0x7ff00000, RZ, 0xc0, !PT ;  /* 0x7ff0000007037812 */ /* 0x000fc400078ec0ff */
[----:B------:R-:W-:Y:S01]  /*2270*/  LOP3.LUT R14, R9, 0x7ff00000, RZ, 0xc0, !PT ;  /* 0x7ff00000090e7812 */ /* 0x000fe200078ec0ff */
[----:B------:R-:W-:-:S03]  /*2280*/  @!P0 DMUL R4, R8, 8.98846567431157953865e+307 ;  /* 0x7fe0000008048828 */ /* 0x000fc60000000000 */
[----:B------:R-:W-:Y:S01]  /*2290*/  ISETP.GE.U32.AND P1, PT, R3, R14, PT ;  /* 0x0000000e0300720c */ /* 0x000fe20003f26070 */
[----:B------:R-:W-:Y:S01]  /*22a0*/  @!P2 IMAD.MOV.U32 R18, RZ, RZ, RZ ;  /* 0x000000ffff12a224 */ /* 0x000fe200078e00ff */
[----:B------:R-:W-:Y:S01]  /*22b0*/  @!P2 LOP3.LUT R12, R9, 0x7ff00000, RZ, 0xc0, !PT ;  /* 0x7ff00000090ca812 */ /* 0x000fe200078ec0ff */
[----:B------:R-:W0:Y:S03]  /*22c0*/  MUFU.RCP64H R17, R5 ;  /* 0x0000000500117308 */ /* 0x000e260000001800 */
[----:B------:R-:W-:Y:S01]  /*22d0*/  @!P2 ISETP.GE.U32.AND P3, PT, R3, R12, PT ;  /* 0x0000000c0300a20c */ /* 0x000fe20003f66070 */
[----:B------:R-:W-:-:S05]  /*22e0*/  IMAD.MOV.U32 R12, RZ, RZ, 0x1ca00000 ;  /* 0x1ca00000ff0c7424 */ /* 0x000fca00078e00ff */
[----:B------:R-:W-:-:S04]  /*22f0*/  @!P2 SEL R13, R12, 0x63400000, !P3 ;  /* 0x634000000c0da807 */ /* 0x000fc80005800000 */
[----:B------:R-:W-:Y:S01]  /*2300*/  @!P2 LOP3.LUT R13, R13, 0x80000000, R7, 0xf8, !PT ;  /* 0x800000000d0da812 */ /* 0x000fe200078ef807 */
[----:B0-----:R-:W-:-:S03]  /*2310*/  DFMA R10, R16, -R4, 1 ;  /* 0x3ff00000100a742b */ /* 0x001fc60000000804 */
[----:B------:R-:W-:-:S05]  /*2320*/  @!P2 LOP3.LUT R19, R13, 0x100000, RZ, 0xfc, !PT ;  /* 0x001000000d13a812 */ /* 0x000fca00078efcff */
[----:B------:R-:W-:-:S08]  /*2330*/  DFMA R10, R10, R10, R10 ;  /* 0x0000000a0a0a722b */ /* 0x000fd0000000000a */
[----:B------:R-:W-:Y:S01]  /*2340*/  DFMA R16, R16, R10, R16 ;  /* 0x0000000a1010722b */ /* 0x000fe20000000010 */
[----:B------:R-:W-:Y:S01]  /*2350*/  SEL R11, R12, 0x63400000, !P1 ;  /* 0x634000000c0b7807 */ /* 0x000fe20004800000 */
[----:B------:R-:W-:-:S03]  /*2360*/  IMAD.MOV.U32 R10, RZ, RZ, R6 ;  /* 0x000000ffff0a7224 */ /* 0x000fc600078e0006 */
[----:B------:R-:W-:-:S03]  /*2370*/  LOP3.LUT R11, R11, 0x800fffff, R7, 0xf8, !PT ;  /* 0x800fffff0b0b7812 */ /* 0x000fc600078ef807 */
[----:B------:R-:W-:-:S03]  /*2380*/  DFMA R20, R16, -R4, 1 ;  /* 0x3ff000001014742b */ /* 0x000fc60000000804 */
[----:B------:R-:W-:-:S05]  /*2390*/  @!P2 DFMA R10, R10, 2, -R18 ;  /* 0x400000000a0aa82b */ /* 0x000fca0000000812 */
[----:B------:R-:W-:Y:S01]  /*23a0*/  DFMA R16, R16, R20, R16 ;  /* 0x000000141010722b */ /* 0x000fe20000000010 */
[----:B------:R-:W-:Y:S01]  /*23b0*/  MOV R21, R3 ;  /* 0x0000000300157202 */ /* 0x000fe20000000f00 */
[----:B------:R-:W-:Y:S01]  /*23c0*/  IMAD.MOV.U32 R20, RZ, RZ, R14 ;  /* 0x000000ffff147224 */ /* 0x000fe200078e000e */
[----:B------:R-:W-:Y:S02]  /*23d0*/  @!P0 LOP3.LUT R20, R5, 0x7ff00000, RZ, 0xc0, !PT ;  /* 0x7ff0000005148812 */ /* 0x000fe400078ec0ff */
[----:B------:R-:W-:-:S03]  /*23e0*/  @!P2 LOP3.LUT R21, R11, 0x7ff00000, RZ, 0xc0, !PT ;  /* 0x7ff000000b15a812 */ /* 0x000fc600078ec0ff */
[----:B------:R-:W-:Y:S01]  /*23f0*/  DMUL R18, R16, R10 ;  /* 0x0000000a10127228 */ /* 0x000fe20000000000 */
[----:B------:R-:W-:Y:S02]  /*2400*/  VIADD R22, R20, 0xffffffff ;  /* 0xffffffff14167836 */ /* 0x000fe40000000000 */
[----:B------:R-:W-:-:S05]  /*2410*/  VIADD R13, R21, 0xffffffff ;  /* 0xffffffff150d7836 */ /* 0x000fca0000000000 */
[----:B------:R-:W-:Y:S01]  /*2420*/  ISETP.GT.U32.AND P0, PT, R13, 0x7feffffe, PT ;  /* 0x7feffffe0d00780c */ /* 0x000fe20003f04070 */
[----:B------:R-:W-:-:S03]  /*2430*/  DFMA R14, R18, -R4, R10 ;  /* 0x80000004120e722b */ /* 0x000fc6000000000a */
[----:B------:R-:W-:-:S05]  /*2440*/  ISETP.GT.U32.OR P0, PT, R22, 0x7feffffe, P0 ;  /* 0x7feffffe1600780c */ /* 0x000fca0000704470 */
[----:B------:R-:W-:-:S08]  /*2450*/  DFMA R14, R16, R14, R18 ;  /* 0x0000000e100e722b */ /* 0x000fd00000000012 */
[----:B------:R-:W-:Y:S05]  /*2460*/  @P0 BRA `(.L_x_27) ;  /* 0x00000000006c0947 */ /* 0x000fea0003800000 */
[----:B------:R-:W-:-:S04]  /*2470*/  LOP3.LUT R16, R9, 0x7ff00000, RZ, 0xc0, !PT ;  /* 0x7ff0000009107812 */ /* 0x000fc800078ec0ff */
[CC--:B------:R-:W-:Y:S02]  /*2480*/  VIADDMNMX R6, R3.reuse, -R16.reuse, 0xb9600000, !PT ;  /* 0xb960000003067446 */ /* 0x0c0fe40007800910 */
[----:B------:R-:W-:Y:S02]  /*2490*/  ISETP.GE.U32.AND P0, PT, R3, R16, PT ;  /* 0x000000100300720c */ /* 0x000fe40003f06070 */
[----:B------:R-:W-:Y:S02]  /*24a0*/  VIMNMX R6, PT, PT, R6, 0x46a00000, PT ;  /* 0x46a0000006067848 */ /* 0x000fe40003fe0100 */
[----:B------:R-:W-:-:S05]  /*24b0*/  SEL R3, R12, 0x63400000, !P0 ;  /* 0x634000000c037807 */ /* 0x000fca0004000000 */
[----:B------:R-:W-:Y:S02]  /*24c0*/  IMAD.IADD R3, R6, 0x1, -R3 ;  /* 0x0000000106037824 */ /* 0x000fe400078e0a03 */
[----:B------:R-:W-:-:S03]  /*24d0*/  IMAD.MOV.U32 R6, RZ, RZ, RZ ;  /* 0x000000ffff067224 */ /* 0x000fc600078e00ff */
[----:B------:R-:W-:-:S06]  /*24e0*/  IADD3 R7, PT, PT, R3, 0x7fe00000, RZ ;  /* 0x7fe0000003077810 */ /* 0x000fcc0007ffe0ff */
[----:B------:R-:W-:-:S10]  /*24f0*/  DMUL R12, R14, R6 ;  /* 0x000000060e0c7228 */ /* 0x000fd40000000000 */
[----:B------:R-:W-:-:S13]  /*2500*/  FSETP.GTU.AND P0, PT, |R13|, 1.469367938527859385e-39, PT ;  /* 0x001000000d00780b */ /* 0x000fda0003f0c200 */
[----:B------:R-:W-:Y:S05]  /*2510*/  @P0 BRA `(.L_x_28) ;  /* 0x0000000000940947 */ /* 0x000fea0003800000 */
[----:B------:R-:W-:Y:S01]  /*2520*/  DFMA R4, R14, -R4, R10 ;  /* 0x800000040e04722b */ /* 0x000fe2000000000a */
[----:B------:R-:W-:-:S09]  /*2530*/  IMAD.MOV.U32 R6, RZ, RZ, RZ ;  /* 0x000000ffff067224 */ /* 0x000fd200078e00ff */
[C---:B------:R-:W-:Y:S02]  /*2540*/  FSETP.NEU.AND P0, PT, R5.reuse, RZ, PT ;  /* 0x000000ff0500720b */ /* 0x040fe40003f0d000 */
[----:B------:R-:W-:-:S04]  /*2550*/  LOP3.LUT R9, R5, 0x80000000, R9, 0x48, !PT ;  /* 0x8000000005097812 */ /* 0x000fc800078e4809 */
[----:B------:R-:W-:-:S07]  /*2560*/  LOP3.LUT R7, R9, R7, RZ, 0xfc, !PT ;  /* 0x0000000709077212 */ /* 0x000fce00078efcff */
[----:B------:R-:W-:Y:S05]  /*2570*/  @!P0 BRA `(.L_x_28) ;  /* 0x00000000007c8947 */ /* 0x000fea0003800000 */
[----:B------:R-:W-:Y:S01]  /*2580*/  IMAD.MOV R5, RZ, RZ, -R3 ;  /* 0x000000ffff057224 */ /* 0x000fe200078e0a03 */
[----:B------:R-:W-:Y:S01]  /*2590*/  DMUL.RP R6, R14, R6 ;  /* 0x000000060e067228 */ /* 0x000fe20000008000 */
[----:B------:R-:W-:Y:S01]  /*25a0*/  IMAD.MOV.U32 R4, RZ, RZ, RZ ;  /* 0x000000ffff047224 */ /* 0x000fe200078e00ff */
[----:B------:R-:W-:-:S05]  /*25b0*/  IADD3 R3, PT, PT, -R3, -0x43300000, RZ ;  /* 0xbcd0000003037810 */ /* 0x000fca0007ffe1ff */
[----:B------:R-:W-:-:S03]  /*25c0*/  DFMA R4, R12, -R4, R14 ;  /* 0x800000040c04722b */ /* 0x000fc6000000000e */
[----:B------:R-:W-:-:S07]  /*25d0*/  LOP3.LUT R9, R7, R9, RZ, 0x3c, !PT ;  /* 0x0000000907097212 */ /* 0x000fce00078e3cff */
[----:B------:R-:W-:-:S04]  /*25e0*/  FSETP.NEU.AND P0, PT, |R5|, R3, PT ;  /* 0x000000030500720b */ /* 0x000fc80003f0d200 */
[----:B------:R-:W-:Y:S02]  /*25f0*/  FSEL R12, R6, R12, !P0 ;  /* 0x0000000c060c7208 */ /* 0x000fe40004000000 */
[----:B------:R-:W-:Y:S01]  /*2600*/  FSEL R13, R9, R13, !P0 ;  /* 0x0000000d090d7208 */ /* 0x000fe20004000000 */
[----:B------:R-:W-:Y:S06]  /*2610*/  BRA `(.L_x_28) ;  /* 0x0000000000547947 */ /* 0x000fec0003800000 */
.L_x_27:
[----:B------:R-:W-:-:S14]  /*2620*/  DSETP.NAN.AND P0, PT, R6, R6, PT ;  /* 0x000000060600722a */ /* 0x000fdc0003f08000 */
[----:B------:R-:W-:Y:S05]  /*2630*/  @P0 BRA `(.L_x_29) ;  /* 0x0000000000440947 */ /* 0x000fea0003800000 */
[----:B------:R-:W-:-:S14]  /*2640*/  DSETP.NAN.AND P0, PT, R8, R8, PT ;  /* 0x000000080800722a */ /* 0x000fdc0003f08000 */
[----:B------:R-:W-:Y:S05]  /*2650*/  @P0 BRA `(.L_x_30) ;  /* 0x0000000000300947 */ /* 0x000fea0003800000 */
[----:B------:R-:W-:Y:S01]  /*2660*/  ISETP.NE.AND P0, PT, R21, R20, PT ;  /* 0x000000141500720c */ /* 0x000fe20003f05270 */
[----:B------:R-:W-:Y:S01]  /*2670*/  IMAD.MOV.U32 R13, RZ, RZ, -0x80000 ;  /* 0xfff80000ff0d7424 */ /* 0x000fe200078e00ff */
[----:B------:R-:W-:-:S11]  /*2680*/  MOV R12, 0x0 ;  /* 0x00000000000c7802 */ /* 0x000fd60000000f00 */
[----:B------:R-:W-:Y:S05]  /*2690*/  @!P0 BRA `(.L_x_28) ;  /* 0x0000000000348947 */ /* 0x000fea0003800000 */
[----:B------:R-:W-:Y:S02]  /*26a0*/  ISETP.NE.AND P0, PT, R21, 0x7ff00000, PT ;  /* 0x7ff000001500780c */ /* 0x000fe40003f05270 */
[----:B------:R-:W-:Y:S02]  /*26b0*/  LOP3.LUT R13, R7, 0x80000000, R9, 0x48, !PT ;  /* 0x80000000070d7812 */ /* 0x000fe400078e4809 */
[----:B------:R-:W-:-:S13]  /*26c0*/  ISETP.EQ.OR P0, PT, R20, RZ, !P0 ;  /* 0x000000ff1400720c */ /* 0x000fda0004702670 */
[----:B------:R-:W-:Y:S01]  /*26d0*/  @P0 LOP3.LUT R3, R13, 0x7ff00000, RZ, 0xfc, !PT ;  /* 0x7ff000000d030812 */ /* 0x000fe200078efcff */
[----:B------:R-:W-:Y:S02]  /*26e0*/  @!P0 IMAD.MOV.U32 R12, RZ, RZ, RZ ;  /* 0x000000ffff0c8224 */ /* 0x000fe400078e00ff */
[----:B------:R-:W-:Y:S02]  /*26f0*/  @P0 IMAD.MOV.U32 R12, RZ, RZ, RZ ;  /* 0x000000ffff0c0224 */ /* 0x000fe400078e00ff */
[----:B------:R-:W-:Y:S01]  /*2700*/  @P0 IMAD.MOV.U32 R13, RZ, RZ, R3 ;  /* 0x000000ffff0d0224 */ /* 0x000fe200078e0003 */
[----:B------:R-:W-:Y:S06]  /*2710*/  BRA `(.L_x_28) ;  /* 0x0000000000147947 */ /* 0x000fec0003800000 */
.L_x_30:
[----:B------:R-:W-:Y:S02]  /*2720*/  LOP3.LUT R13, R9, 0x80000, RZ, 0xfc, !PT ;  /* 0x00080000090d7812 */ /* 0x000fe400078efcff */
[----:B------:R-:W-:Y:S01]  /*2730*/  MOV R12, R8 ;  /* 0x00000008000c7202 */ /* 0x000fe20000000f00 */
[----:B------:R-:W-:Y:S06]  /*2740*/  BRA `(.L_x_28) ;  /* 0x0000000000087947 */ /* 0x000fec0003800000 */
.L_x_29:
[----:B------:R-:W-:Y:S01]  /*2750*/  LOP3.LUT R13, R7, 0x80000, RZ, 0xfc, !PT ;  /* 0x00080000070d7812 */ /* 0x000fe200078efcff */
[----:B------:R-:W-:-:S07]  /*2760*/  IMAD.MOV.U32 R12, RZ, RZ, R6 ;  /* 0x000000ffff0c7224 */ /* 0x000fce00078e0006 */
.L_x_28:
[----:B------:R-:W-:Y:S05]  /*2770*/  BSYNC.RECONVERGENT B1 ;  /* 0x0000000000017941 */ /* 0x000fea0003800200 */
.L_x_26:
[----:B------:R-:W-:Y:S02]  /*2780*/  IMAD.MOV.U32 R4, RZ, RZ, R0 ;  /* 0x000000ffff047224 */ /* 0x000fe400078e0000 */
[----:B------:R-:W-:-:S04]  /*2790*/  IMAD.MOV.U32 R5, RZ, RZ, 0x0 ;  /* 0x00000000ff057424 */ /* 0x000fc800078e00ff */
[----:B------:R-:W-:Y:S05]  /*27a0*/  RET.REL.NODEC R4 `(_Z10kernel_knnPdiS_S_i) ;  /* 0xffffffd804147950 */ /* 0x000fea0003c3ffff */
.L_x_31:
[----:B------:R-:W-:-:S00]  /*27b0*/  BRA `(.L_x_31) ;  /* 0xfffffffc00fc7947 */ /* 0x000fc0000383ffff */
[----:B------:R-:W-:-:S00]  /*27c0*/  NOP ;  /* 0x0000000000007918 */ /* 0x000fc00000000000 */
        /* <DEDUP_REMOVED lines=11> */
.L_x_68:


//--------------------- .text._Z15kernel_distancePdiiiS_S_ii --------------------------
	.section	.text._Z15kernel_distancePdiiiS_S_ii,"ax",@progbits
	.align	128
        .global         _Z15kernel_distancePdiiiS_S_ii
        .type           _Z15kernel_distancePdiiiS_S_ii,@function
        .size           _Z15kernel_distancePdiiiS_S_ii,(.L_x_70 - _Z15kernel_distancePdiiiS_S_ii)
        .other          _Z15kernel_distancePdiiiS_S_ii,@"STO_CUDA_ENTRY STV_DEFAULT"
_Z15kernel_distancePdiiiS_S_ii:
.text._Z15kernel_distancePdiiiS_S_ii:
[----:B------:R-:W-:Y:S01]  /*0000*/  LDC R1, c[0x0][0x37c] ;  /* 0x0000df00ff017b82 */ /* 0x000fe20000000800 */
[----:B------:R-:W0:Y:S07]  /*0010*/  S2R R22, SR_TID.X ;  /* 0x0000000000167919 */ /* 0x000e2e0000002100 */
[----:B------:R-:W1:Y:S01]  /*0020*/  LDC.64 R2, c[0x0][0x388] ;  /* 0x0000e200ff027b82 */ /* 0x000e620000000a00 */
[----:B------:R-:W2:Y:S01]  /*0030*/  LDCU UR4, c[0x0][0x390] ;  /* 0x00007200ff0477ac */ /* 0x000ea20008000800 */
[----:B------:R-:W-:Y:S01]  /*0040*/  BSSY.RECONVERGENT B0, `(.L_x_32) ;  /* 0x0000073000007945 */ /* 0x000fe20003800200 */
[----:B------:R-:W3:Y:S05]  /*0050*/  LDCU.64 UR6, c[0x0][0x358] ;  /* 0x00006b00ff0677ac */ /* 0x000eea0008000a00 */
[----:B------:R-:W4:Y:S01]  /*0060*/  S2UR UR8, SR_CTAID.X ;  /* 0x00000000000879c3 */ /* 0x000f220000002500 */
[----:B-1----:R-:W-:-:S02]  /*0070*/  ISETP.GE.AND P0, PT, R2, 0x1, PT ;  /* 0x000000010200780c */ /* 0x002fc40003f06270 */
[----:B--2---:R-:W-:-:S04]  /*0080*/  IADD3 R9, PT, PT, -R3, UR4, RZ ;  /* 0x0000000403097c10 */ /* 0x004fc8000fffe1ff */
[----:B0-----:R-:W-:-:S13]  /*0090*/  ISETP.GE.OR P0, PT, R22, R9, !P0 ;  /* 0x000000091600720c */ /* 0x001fda0004706670 */
[----:B---34-:R-:W-:Y:S05]  /*00a0*/  @P0 BRA `(.L_x_33) ;  /* 0x0000000400b00947 */ /* 0x018fea0003800000 */
[----:B------:R-:W0:Y:S01]  /*00b0*/  S2R R7, SR_CgaCtaId ;  /* 0x0000000000077919 */ /* 0x000e220000008800 */
[----:B------:R-:W-:Y:S02]  /*00c0*/  ISETP.GE.U32.AND P0, PT, R2, 0x10, PT ;  /* 0x000000100200780c */ /* 0x000fe40003f06070 */
[----:B------:R-:W-:Y:S02]  /*00d0*/  MOV R4, 0x400 ;  /* 0x0000040000047802 */ /* 0x000fe40000000f00 */
[----:B------:R-:W-:Y:S01]  /*00e0*/  IADD3 R5, PT, PT, R22, -0x1, R3 ;  /* 0xffffffff16057810 */ /* 0x000fe20007ffe003 */
[----:B------:R-:W-:Y:S01]  /*00f0*/  IMAD.MOV.U32 R3, RZ, RZ, RZ ;  /* 0x000000ffff037224 */ /* 0x000fe200078e00ff */
[----:B------:R-:W-:-:S04]  /*0100*/  LOP3.LUT R0, R2, 0xf, RZ, 0xc0, !PT ;  /* 0x0000000f02007812 */ /* 0x000fc800078ec0ff */
[----:B------:R-:W-:Y:S02]  /*0110*/  ISETP.NE.AND P1, PT, R0, RZ, PT ;  /* 0x000000ff0000720c */ /* 0x000fe40003f25270 */
[----:B0-----:R-:W-:Y:S01]  /*0120*/  LEA R7, R7, R4, 0x18 ;  /* 0x0000000407077211 */ /* 0x001fe200078ec0ff */
[----:B------:R-:W-:-:S04]  /*0130*/  IMAD R4, R5, R2, RZ ;  /* 0x0000000205047224 */ /* 0x000fc800078e02ff */
[----:B------:R-:W-:Y:S01]  /*0140*/  IMAD R8, R22, 0x78, R7 ;  /* 0x0000007816087824 */ /* 0x000fe200078e0207 */
[----:B------:R-:W-:Y:S06]  /*0150*/  @!P0 BRA `(.L_x_34) ;  /* 0x0000000000a48947 */ /* 0x000fec0003800000 */
[----:B------:R-:W-:Y:S01]  /*0160*/  LOP3.LUT R3, R2, 0x7ffffff0, RZ, 0xc0, !PT ;  /* 0x7ffffff002037812 */ /* 0x000fe200078ec0ff */
[----:B------:R-:W-:-:S07]  /*0170*/  IMAD.MOV.U32 R5, RZ, RZ, RZ ;  /* 0x000000ffff057224 */ /* 0x000fce00078e00ff */
.L_x_35:
[----:B0-----:R-:W0:Y:S02]  /*0180*/  LDC.64 R24, c[0x0][0x380] ;  /* 0x0000e000ff187b82 */ /* 0x001e240000000a00 */
[----:B0-----:R-:W-:-:S05]  /*0190*/  IMAD.WIDE R24, R4, 0x8, R24 ;  /* 0x0000000804187825 */ /* 0x001fca00078e0218 */
[----:B------:R-:W2:Y:S01]  /*01a0*/  LDG.E.64 R18, desc[UR6][R24.64] ;  /* 0x0000000618127981 */ /* 0x000ea2000c1e1b00 */
[----:B------:R-:W-:-:S03]  /*01b0*/  IMAD R23, R5, 0x8, R8 ;  /* 0x0000000805177824 */ /* 0x000fc600078e0208 */
[----:B------:R-:W3:Y:S04]  /*01c0*/  LDG.E.64 R16, desc[UR6][R24.64+0x8] ;  /* 0x0000080618107981 */ /* 0x000ee8000c1e1b00 */
[----:B------:R-:W4:Y:S04]  /*01d0*/  LDG.E.64 R14, desc[UR6][R24.64+0x10] ;  /* 0x00001006180e7981 */ /* 0x000f28000c1e1b00 */
[----:B------:R-:W5:Y:S04]  /*01e0*/  LDG.E.64 R12, desc[UR6][R24.64+0x18] ;  /* 0x00001806180c7981 */ /* 0x000f68000c1e1b00 */
[----:B------:R-:W5:Y:S04]  /*01f0*/  LDG.E.64 R26, desc[UR6][R24.64+0x20] ;  /* 0x00002006181a7981 */ /* 0x000f68000c1e1b00 */
[----:B------:R-:W5:Y:S04]  /*0200*/  LDG.E.64 R6, desc[UR6][R24.64+0x30] ;  /* 0x0000300618067981 */ /* 0x000f68000c1e1b00 */
[----:B------:R-:W5:Y:S04]  /*0210*/  LDG.E.64 R10, desc[UR6][R24.64+0x38] ;  /* 0x00003806180a7981 */ /* 0x000f68000c1e1b00 */
[----:B------:R-:W5:Y:S04]  /*0220*/  LDG.E.64 R28, desc[UR6][R24.64+0x28] ;  /* 0x00002806181c7981 */ /* 0x000f68000c1e1b00 */
[----:B------:R-:W5:Y:S04]  /*0230*/  LDG.E.64 R20, desc[UR6][R24.64+0x40] ;  /* 0x0000400618147981 */ /* 0x000f68000c1e1b00 */
[----:B--2---:R0:W-:Y:S04]  /*0240*/  STS.64 [R23], R18 ;  /* 0x0000001217007388 */ /* 0x0041e80000000a00 */
[----:B---3--:R1:W-:Y:S04]  /*0250*/  STS.64 [R23+0x8], R16 ;  /* 0x0000081017007388 */ /* 0x0083e80000000a00 */
[----:B----4-:R2:W-:Y:S04]  /*0260*/  STS.64 [R23+0x10], R14 ;  /* 0x0000100e17007388 */ /* 0x0105e80000000a00 */
[----:B-----5:R3:W-:Y:S04]  /*0270*/  STS.64 [R23+0x18], R12 ;  /* 0x0000180c17007388 */ /* 0x0207e80000000a00 */
[----:B------:R-:W-:Y:S04]  /*0280*/  STS.64 [R23+0x20], R26 ;  /* 0x0000201a17007388 */ /* 0x000fe80000000a00 */
[----:B------:R-:W-:Y:S04]  /*0290*/  STS.64 [R23+0x30], R6 ;  /* 0x0000300617007388 */ /* 0x000fe80000000a00 */
[----:B------:R4:W-:Y:S04]  /*02a0*/  STS.64 [R23+0x38], R10 ;  /* 0x0000380a17007388 */ /* 0x0009e80000000a00 */
[----:B0-----:R-:W5:Y:S04]  /*02b0*/  LDG.E.64 R18, desc[UR6][R24.64+0x48] ;  /* 0x0000480618127981 */ /* 0x001f68000c1e1b00 */
[----:B-1----:R-:W5:Y:S04]  /*02c0*/  LDG.E.64 R16, desc[UR6][R24.64+0x50] ;  /* 0x0000500618107981 */ /* 0x002f68000c1e1b00 */
[----:B--2---:R-:W2:Y:S04]  /*02d0*/  LDG.E.64 R14, desc[UR6][R24.64+0x58] ;  /* 0x00005806180e7981 */ /* 0x004ea8000c1e1b00 */
[----:B---3--:R-:W3:Y:S04]  /*02e0*/  LDG.E.64 R12, desc[UR6][R24.64+0x60] ;  /* 0x00006006180c7981 */ /* 0x008ee8000c1e1b00 */
[----:B----4-:R-:W4:Y:S04]  /*02f0*/  LDG.E.64 R10, desc[UR6][R24.64+0x68] ;  /* 0x00006806180a7981 */ /* 0x010f28000c1e1b00 */
[----:B------:R-:W4:Y:S04]  /*0300*/  LDG.E.64 R6, desc[UR6][R24.64+0x70] ;  /* 0x0000700618067981 */ /* 0x000f28000c1e1b00 */
[----:B------:R-:W4:Y:S01]  /*0310*/  LDG.E.64 R26, desc[UR6][R24.64+0x78] ;  /* 0x00007806181a7981 */ /* 0x000f22000c1e1b00 */
[----:B------:R-:W-:-:S03]  /*0320*/  VIADD R5, R5, 0x10 ;  /* 0x0000001005057836 */ /* 0x000fc60000000000 */
[----:B------:R0:W-:Y:S04]  /*0330*/  STS.64 [R23+0x28], R28 ;  /* 0x0000281c17007388 */ /* 0x0001e80000000a00 */
[----:B------:R0:W-:Y:S01]  /*0340*/  STS.64 [R23+0x40], R20 ;  /* 0x0000401417007388 */ /* 0x0001e20000000a00 */
[----:B------:R-:W-:Y:S02]  /*0350*/  ISETP.NE.AND P0, PT, R5, R3, PT ;  /* 0x000000030500720c */ /* 0x000fe40003f05270 */
[----:B------:R-:W-:Y:S01]  /*0360*/  IADD3 R4, PT, PT, R4, 0x10, RZ ;  /* 0x0000001004047810 */ /* 0x000fe20007ffe0ff */
[----:B-----5:R0:W-:Y:S04]  /*0370*/  STS.64 [R23+0x48], R18 ;  /* 0x0000481217007388 */ /* 0x0201e80000000a00 */
[----:B------:R0:W-:Y:S04]  /*0380*/  STS.64 [R23+0x50], R16 ;  /* 0x0000501017007388 */ /* 0x0001e80000000a00 */
[----:B--2---:R0:W-:Y:S04]  /*0390*/  STS.64 [R23+0x58], R14 ;  /* 0x0000580e17007388 */ /* 0x0041e80000000a00 */
[----:B---3--:R0:W-:Y:S04]  /*03a0*/  STS.64 [R23+0x60], R12 ;  /* 0x0000600c17007388 */ /* 0x0081e80000000a00 */
[----:B----4-:R0:W-:Y:S04]  /*03b0*/  STS.64 [R23+0x68], R10 ;  /* 0x0000680a17007388 */ /* 0x0101e80000000a00 */
[----:B------:R0:W-:Y:S04]  /*03c0*/  STS.64 [R23+0x70], R6 ;  /* 0x0000700617007388 */ /* 0x0001e80000000a00 */
[----:B------:R0:W-:Y:S01]  /*03d0*/  STS.64 [R23+0x78], R26 ;  /* 0x0000781a17007388 */ /* 0x0001e20000000a00 */
[----:B------:R-:W-:Y:S05]  /*03e0*/  @P0 BRA `(.L_x_35) ;  /* 0xfffffffc00640947 */ /* 0x000fea000383ffff */
.L_x_34:
[----:B------:R-:W-:Y:S05]  /*03f0*/  @!P1 BRA `(.L_x_33) ;  /* 0x0000000000dc9947 */ /* 0x000fea0003800000 */
[----:B------:R-:W-:Y:S02]  /*0400*/  ISETP.GE.U32.AND P0, PT, R0, 0x8, PT ;  /* 0x000000080000780c */ /* 0x000fe40003f06070 */
[----:B0-----:R-:W-:-:S04]  /*0410*/  LOP3.LUT R23, R2, 0x7, RZ, 0xc0, !PT ;  /* 0x0000000702177812 */ /* 0x001fc800078ec0ff */
[----:B------:R-:W-:-:S07]  /*0420*/  ISETP.NE.AND P1, PT, R23, RZ, PT ;  /* 0x000000ff1700720c */ /* 0x000fce0003f25270 */
[----:B------:R-:W-:Y:S06]  /*0430*/  @!P0 BRA `(.L_x_36) ;  /* 0x0000000000548947 */ /* 0x000fec0003800000 */
[----:B------:R-:W0:Y:S02]  /*0440*/  LDC.64 R26, c[0x0][0x380] ;  /* 0x0000e000ff1a7b82 */ /* 0x000e240000000a00 */
[----:B0-----:R-:W-:-:S05]  /*0450*/  IMAD.WIDE R26, R4, 0x8, R26 ;  /* 0x00000008041a7825 */ /* 0x001fca00078e021a */
[----:B------:R-:W2:Y:S04]  /*0460*/  LDG.E.64 R6, desc[UR6][R26.64] ;  /* 0x000000061a067981 */ /* 0x000ea8000c1e1b00 */
[----:B------:R-:W3:Y:S04]  /*0470*/  LDG.E.64 R10, desc[UR6][R26.64+0x8] ;  /* 0x000008061a0a7981 */ /* 0x000ee8000c1e1b00 */
[----:B------:R-:W4:Y:S04]  /*0480*/  LDG.E.64 R12, desc[UR6][R26.64+0x10] ;  /* 0x000010061a0c7981 */ /* 0x000f28000c1e1b00 */
[----:B------:R-:W5:Y:S04]  /*0490*/  LDG.E.64 R14, desc[UR6][R26.64+0x18] ;  /* 0x000018061a0e7981 */ /* 0x000f68000c1e1b00 */
[----:B------:R-:W5:Y:S04]  /*04a0*/  LDG.E.64 R16, desc[UR6][R26.64+0x20] ;  /* 0x000020061a107981 */ /* 0x000f68000c1e1b00 */
[----:B------:R-:W5:Y:S04]  /*04b0*/  LDG.E.64 R18, desc[UR6][R26.64+0x28] ;  /* 0x000028061a127981 */ /* 0x000f68000c1e1b00 */
[----:B------:R-:W5:Y:S04]  /*04c0*/  LDG.E.64 R20, desc[UR6][R26.64+0x30] ;  /* 0x000030061a147981 */ /* 0x000f68000c1e1b00 */
[----:B------:R-:W5:Y:S01]  /*04d0*/  LDG.E.64 R24, desc[UR6][R26.64+0x38] ;  /* 0x000038061a187981 */ /* 0x000f62000c1e1b00 */
[----:B------:R-:W-:-:S02]  /*04e0*/  IMAD R5, R3, 0x8, R8 ;  /* 0x0000000803057824 */ /* 0x000fc400078e0208 */
[----:B------:R-:W-:Y:S02]  /*04f0*/  VIADD R3, R3, 0x8 ;  /* 0x0000000803037836 */ /* 0x000fe40000000000 */
[----:B------:R-:W-:Y:S01]  /*0500*/  VIADD R4, R4, 0x8 ;  /* 0x0000000804047836 */ /* 0x000fe20000000000 */
[----:B--2---:R0:W-:Y:S04]  /*0510*/  STS.64 [R5], R6 ;  /* 0x0000000605007388 */ /* 0x0041e80000000a00 */
[----:B---3--:R0:W-:Y:S04]  /*0520*/  STS.64 [R5+0x8], R10 ;  /* 0x0000080a05007388 */ /* 0x0081e80000000a00 */
[----:B----4-:R0:W-:Y:S04]  /*0530*/  STS.64 [R5+0x10], R12 ;  /* 0x0000100c05007388 */ /* 0x0101e80000000a00 */
[----:B-----5:R0:W-:Y:S04]  /*0540*/  STS.64 [R5+0x18], R14 ;  /* 0x0000180e05007388 */ /* 0x0201e80000000a00 */
[----:B------:R0:W-:Y:S04]  /*0550*/  STS.64 [R5+0x20], R16 ;  /* 0x0000201005007388 */ /* 0x0001e80000000a00 */
[----:B------:R0:W-:Y:S04]  /*0560*/  STS.64 [R5+0x28], R18 ;  /* 0x0000281205007388 */ /* 0x0001e80000000a00 */
[----:B------:R0:W-:Y:S04]  /*0570*/  STS.64 [R5+0x30], R20 ;  /* 0x0000301405007388 */ /* 0x0001e80000000a00 */
[----:B------:R0:W-:Y:S02]  /*0580*/  STS.64 [R5+0x38], R24 ;  /* 0x0000381805007388 */ /* 0x0001e40000000a00 */
.L_x_36:
[----:B------:R-:W-:Y:S05]  /*0590*/  @!P1 BRA `(.L_x_33) ;  /* 0x0000000000749947 */ /* 0x000fea0003800000 */
[----:B------:R-:W-:Y:S02]  /*05a0*/  ISETP.GE.U32.AND P0, PT, R23, 0x4, PT ;  /* 0x000000041700780c */ /* 0x000fe40003f06070 */
[----:B------:R-:W-:-:S04]  /*05b0*/  LOP3.LUT R0, R2, 0x3, RZ, 0xc0, !PT ;  /* 0x0000000302007812 */ /* 0x000fc800078ec0ff */
[----:B------:R-:W-:-:S07]  /*05c0*/  ISETP.NE.AND P1, PT, R0, RZ, PT ;  /* 0x000000ff0000720c */ /* 0x000fce0003f25270 */
[----:B------:R-:W-:Y:S06]  /*05d0*/  @!P0 BRA `(.L_x_37) ;  /* 0x0000000000348947 */ /* 0x000fec0003800000 */
[----:B0-----:R-:W0:Y:S02]  /*05e0*/  LDC.64 R6, c[0x0][0x380] ;  /* 0x0000e000ff067b82 */ /* 0x001e240000000a00 */
[----:B0-----:R-:W-:-:S05]  /*05f0*/  IMAD.WIDE R6, R4, 0x8, R6 ;  /* 0x0000000804067825 */ /* 0x001fca00078e0206 */
[----:B------:R-:W2:Y:S04]  /*0600*/  LDG.E.64 R10, desc[UR6][R6.64] ;  /* 0x00000006060a7981 */ /* 0x000ea8000c1e1b00 */
[----:B------:R-:W3:Y:S04]  /*0610*/  LDG.E.64 R12, desc[UR6][R6.64+0x8] ;  /* 0x00000806060c7981 */ /* 0x000ee8000c1e1b00 */
[----:B------:R-:W4:Y:S04]  /*0620*/  LDG.E.64 R14, desc[UR6][R6.64+0x10] ;  /* 0x00001006060e7981 */ /* 0x000f28000c1e1b00 */
[----:B------:R-:W5:Y:S01]  /*0630*/  LDG.E.64 R16, desc[UR6][R6.64+0x18] ;  /* 0x0000180606107981 */ /* 0x000f62000c1e1b00 */
[C---:B------:R-:W-:Y:S01]  /*0640*/  IMAD R5, R3.reuse, 0x8, R8 ;  /* 0x0000000803057824 */ /* 0x040fe200078e0208 */
[----:B------:R-:W-:Y:S01]  /*0650*/  IADD3 R3, PT, PT, R3, 0x4, RZ ;  /* 0x0000000403037810 */ /* 0x000fe20007ffe0ff */
[----:B------:R-:W-:-:S03]  /*0660*/  VIADD R4, R4, 0x4 ;  /* 0x0000000404047836 */ /* 0x000fc60000000000 */
[----:B--2---:R1:W-:Y:S04]  /*0670*/  STS.64 [R5], R10 ;  /* 0x0000000a05007388 */ /* 0x0043e80000000a00 */
[----:B---3--:R1:W-:Y:S04]  /*0680*/  STS.64 [R5+0x8], R12 ;  /* 0x0000080c05007388 */ /* 0x0083e80000000a00 */
[----:B----4-:R1:W-:Y:S04]  /*0690*/  STS.64 [R5+0x10], R14 ;  /* 0x0000100e05007388 */ /* 0x0103e80000000a00 */
[----:B-----5:R1:W-:Y:S02]  /*06a0*/  STS.64 [R5+0x18], R16 ;  /* 0x0000181005007388 */ /* 0x0203e40000000a00 */
.L_x_37:
[----:B------:R-:W-:Y:S05]  /*06b0*/  @!P1 BRA `(.L_x_33) ;  /* 0x00000000002c9947 */ /* 0x000fea0003800000 */
[----:B01----:R-:W0:Y:S01]  /*06c0*/  LDC.64 R10, c[0x0][0x380] ;  /* 0x0000e000ff0a7b82 */ /* 0x003e220000000a00 */
[----:B------:R-:W-:-:S05]  /*06d0*/  UMOV UR4, URZ ;  /* 0x000000ff00047c82 */ /* 0x000fca0008000000 */
.L_x_38:
[----:B0-2---:R-:W-:-:S06]  /*06e0*/  IMAD.WIDE R6, R4, 0x8, R10 ;  /* 0x0000000804067825 */ /* 0x005fcc00078e020a */
[----:B------:R-:W2:Y:S01]  /*06f0*/  LDG.E.64 R6, desc[UR6][R6.64] ;  /* 0x0000000606067981 */ /* 0x000ea2000c1e1b00 */
[C---:B------:R-:W-:Y:S01]  /*0700*/  IMAD R5, R3.reuse, 0x8, R8 ;  /* 0x0000000803057824 */ /* 0x040fe200078e0208 */
[----:B------:R-:W-:Y:S01]  /*0710*/  UIADD3 UR4, UPT, UPT, UR4, 0x1, URZ ;  /* 0x0000000104047890 */ /* 0x000fe2000fffe0ff */
[----:B------:R-:W-:Y:S02]  /*0720*/  VIADD R4, R4, 0x1 ;  /* 0x0000000104047836 */ /* 0x000fe40000000000 */
[----:B------:R-:W-:-:S03]  /*0730*/  VIADD R3, R3, 0x1 ;  /* 0x0000000103037836 */ /* 0x000fc60000000000 */
[----:B------:R-:W-:Y:S01]  /*0740*/  ISETP.NE.AND P0, PT, R0, UR4, PT ;  /* 0x0000000400007c0c */ /* 0x000fe2000bf05270 */
[----:B--2---:R2:W-:-:S12]  /*0750*/  STS.64 [R5], R6 ;  /* 0x0000000605007388 */ /* 0x0045d80000000a00 */
[----:B------:R-:W-:Y:S05]  /*0760*/  @P0 BRA `(.L_x_38) ;  /* 0xfffffffc00dc0947 */ /* 0x000fea000383ffff */
.L_x_33:
[----:B------:R-:W-:Y:S05]  /*0770*/  BSYNC.RECONVERGENT B0 ;  /* 0x0000000000007941 */ /* 0x000fea0003800200 */
.L_x_32:
[----:B0-2---:R-:W0:Y:S01]  /*0780*/  S2R R7, SR_CgaCtaId ;  /* 0x0000000000077919 */ /* 0x005e220000008800 */
[----:B------:R-:W-:Y:S01]  /*0790*/  MOV R6, 0x400 ;  /* 0x0000040000067802 */ /* 0x000fe20000000f00 */
[----:B-1----:R-:W1:Y:S01]  /*07a0*/  LDC R5, c[0x0][0x360] ;  /* 0x0000d800ff057b82 */ /* 0x002e620000000800 */
[----:B------:R-:W-:-:S07]  /*07b0*/  IMAD.MOV.U32 R4, RZ, RZ, 0x1 ;  /* 0x00000001ff047424 */ /* 0x000fce00078e00ff */
[----:B------:R-:W-:Y:S01]  /*07c0*/  BAR.SYNC.DEFER_BLOCKING 0x0 ;  /* 0x0000000000007b1d */ /* 0x000fe20000010000 */
[----:B------:R-:W-:Y:S02]  /*07d0*/  IADD3 R0, PT, PT, R6, 0xaaa0, RZ ;  /* 0x0000aaa006007810 */ /* 0x000fe40007ffe0ff */
[----:B------:R-:W-:Y:S01]  /*07e0*/  ISETP.GE.AND P0, PT, R9, 0x1, PT ;  /* 0x000000010900780c */ /* 0x000fe20003f06270 */
[----:B-1----:R-:W-:-:S04]  /*07f0*/  IMAD R5, R5, UR8, R22 ;  /* 0x0000000805057c24 */ /* 0x002fc8000f8e0216 */
[----:B------:R-:W-:Y:S01]  /*0800*/  IMAD R8, R5, R2, RZ ;  /* 0x0000000205087224 */ /* 0x000fe200078e02ff */
[C---:B0-----:R-:W-:Y:S01]  /*0810*/  LEA R3, R7.reuse, R0, 0x18 ;  /* 0x0000000007037211 */ /* 0x041fe200078ec0ff */
[----:B------:R-:W-:Y:S02]  /*0820*/  VIADD R0, R6, 0x960 ;  /* 0x0000096006007836 */ /* 0x000fe40000000000 */
[----:B------:R-:W-:Y:S02]  /*0830*/  VIADD R6, R2, 0xffffffff ;  /* 0xffffffff02067836 */ /* 0x000fe40000000000 */
[----:B------:R-:W-:Y:S01]  /*0840*/  IMAD R3, R22, 0x4, R3 ;  /* 0x0000000416037824 */ /* 0x000fe200078e0203 */
[----:B------:R-:W-:Y:S02]  /*0850*/  LEA R7, R7, R0, 0x18 ;  /* 0x0000000007077211 */ /* 0x000fe400078ec0ff */
[----:B------:R-:W-:Y:S02]  /*0860*/  IADD3 R5, PT, PT, R8, R6, RZ ;  /* 0x0000000608057210 */ /* 0x000fe40007ffe0ff */
[----:B------:R0:W-:Y:S01]  /*0870*/  STS [R3], R4 ;  /* 0x0000000403007388 */ /* 0x0001e20000000800 */
[----:B------:R-:W-:Y:S01]  /*0880*/  IMAD R7, R22, 0xa0, R7 ;  /* 0x000000a016077824 */ /* 0x000fe200078e0207 */
[----:B------:R-:W-:Y:S06]  /*0890*/  @!P0 BRA `(.L_x_39) ;  /* 0x0000000800f88947 */ /* 0x000fec0003800000 */
[C---:B------:R-:W-:Y:S02]  /*08a0*/  VIADD R10, R2.reuse, 0x7 ;  /* 0x00000007020a7836 */ /* 0x040fe40000000000 */
[C---:B0-----:R-:W-:Y:S02]  /*08b0*/  VIADD R4, R2.reuse, 0xf ;  /* 0x0000000f02047836 */ /* 0x041fe40000000000 */
[----:B------:R-:W-:Y:S01]  /*08c0*/  VIADD R2, R2, 0xfffffffe ;  /* 0xfffffffe02027836 */ /* 0x000fe20000000000 */
[----:B------:R-:W-:Y:S02]  /*08d0*/  LOP3.LUT R3, R10, 0x7, RZ, 0xc0, !PT ;  /* 0x000000070a037812 */ /* 0x000fe400078ec0ff */
[----:B------:R-:W-:Y:S02]  /*08e0*/  LOP3.LUT R0, R4, 0xf, RZ, 0xc0, !PT ;  /* 0x0000000f04007812 */ /* 0x000fe400078ec0ff */
[----:B------:R-:W-:Y:S01]  /*08f0*/  ISETP.GE.U32.AND P2, PT, R2, 0xf, PT ;  /* 0x0000000f0200780c */ /* 0x000fe20003f46070 */
[----:B------:R-:W-:Y:S01]  /*0900*/  VIADD R3, R3, 0xffffffff ;  /* 0xffffffff03037836 */ /* 0x000fe20000000000 */
[----:B------:R-:W-:Y:S01]  /*0910*/  IADD3 R0, PT, PT, R0, -0x1, RZ ;  /* 0xffffffff00007810 */ /* 0x000fe20007ffe0ff */
[----:B------:R-:W-:-:S03]  /*0920*/  IMAD.MOV.U32 R2, RZ, RZ, RZ ;  /* 0x000000ffff027224 */ /* 0x000fc600078e00ff */
[----:B------:R-:W-:Y:S02]  /*0930*/  ISETP.GE.U32.AND P1, PT, R3, 0x3, PT ;  /* 0x000000030300780c */ /* 0x000fe40003f26070 */
[----:B------:R-:W-:Y:S02]  /*0940*/  ISETP.GE.U32.AND P0, PT, R0, 0x7, PT ;  /* 0x000000070000780c */ /* 0x000fe40003f06070 */
[----:B------:R-:W-:Y:S02]  /*0950*/  LOP3.LUT R3, R6, 0xfffffff0, RZ, 0xc0, !PT ;  /* 0xfffffff006037812 */ /* 0x000fe400078ec0ff */
[----:B------:R-:W-:-:S09]  /*0960*/  LOP3.LUT R0, R10, 0x3, RZ, 0xc0, !PT ;  /* 0x000000030a007812 */ /* 0x000fd200078ec0ff */
.L_x_46:
[----:B------:R-:W-:Y:S01]  /*0970*/  ISETP.GE.AND P3, PT, R8, R5, PT ;  /* 0x000000050800720c */ /* 0x000fe20003f66270 */
[----:B------:R-:W-:Y:S01]  /*0980*/  BSSY.RECONVERGENT B0, `(.L_x_40) ;  /* 0x00000aa000007945 */ /* 0x000fe20003800200 */
[----:B------:R-:W-:-:S11]  /*0990*/  CS2R R20, SRZ ;  /* 0x0000000000147805 */ /* 0x000fd6000001ff00 */
[----:B------:R-:W-:Y:S05]  /*09a0*/  @P3 BRA `(.L_x_41) ;  /* 0x00000008009c3947 */ /* 0x000fea0003800000 */
[----:B------:R-:W0:Y:S01]  /*09b0*/  S2R R11, SR_CgaCtaId ;  /* 0x00000000000b7919 */ /* 0x000e220000008800 */
[----:B------:R-:W-:Y:S01]  /*09c0*/  MOV R10, 0x400 ;  /* 0x00000400000a7802 */ /* 0x000fe20000000f00 */
[----:B------:R-:W-:Y:S01]  /*09d0*/  IMAD.MOV.U32 R23, RZ, RZ, RZ ;  /* 0x000000ffff177224 */ /* 0x000fe200078e00ff */
[----:B------:R-:W-:Y:S01]  /*09e0*/  CS2R R20, SRZ ;  /* 0x0000000000147805 */ /* 0x000fe2000001ff00 */
[----:B------:R-:W-:Y:S01]  /*09f0*/  IMAD.MOV.U32 R24, RZ, RZ, R8 ;  /* 0x000000ffff187224 */ /* 0x000fe200078e0008 */
[----:B0-----:R-:W-:-:S05]  /*0a00*/  LEA R11, R11, R10, 0x18 ;  /* 0x0000000a0b0b7211 */ /* 0x001fca00078ec0ff */
[----:B------:R-:W-:Y:S01]  /*0a10*/  IMAD R26, R2, 0x78, R11 ;  /* 0x00000078021a7824 */ /* 0x000fe200078e020b */
[----:B------:R-:W-:Y:S06]  /*0a20*/  @!P2 BRA `(.L_x_42) ;  /* 0x00000004002ca947 */ /* 0x000fec0003800000 */
[----:B------:R-:W-:Y:S01]  /*0a30*/  IMAD.MOV.U32 R23, RZ, RZ, RZ ;  /* 0x000000ffff177224 */ /* 0x000fe200078e00ff */
[----:B------:R-:W-:-:S07]  /*0a40*/  CS2R R20, SRZ ;  /* 0x0000000000147805 */ /* 0x000fce000001ff00 */
.L_x_43:
[----:B------:R-:W0:Y:S01]  /*0a50*/  LDC.64 R10, c[0x0][0x380] ;  /* 0x0000e000ff0a7b82 */ /* 0x000e220000000a00 */
[----:B------:R-:W-:-:S05]  /*0a60*/  IADD3 R13, PT, PT, R8, R23, RZ ;  /* 0x00000017080d7210 */ /* 0x000fca0007ffe0ff */
[----:B0-----:R-:W-:-:S05]  /*0a70*/  IMAD.WIDE R10, R13, 0x8, R10 ;  /* 0x000000080d0a7825 */ /* 0x001fca00078e020a */
[----:B------:R-:W2:Y:S04]  /*0a80*/  LDG.E.64 R24, desc[UR6][R10.64] ;  /* 0x000000060a187981 */ /* 0x000ea8000c1e1b00 */
[----:B------:R-:W3:Y:S04]  /*0a90*/  LDG.E.64 R16, desc[UR6][R10.64+0x8] ;  /* 0x000008060a107981 */ /* 0x000ee8000c1e1b00 */
[----:B------:R-:W4:Y:S04]  /*0aa0*/  LDG.E.64 R14, desc[UR6][R10.64+0x10] ;  /* 0x000010060a0e7981 */ /* 0x000f28000c1e1b00 */
[----:B------:R-:W5:Y:S01]  /*0ab0*/  LDG.E.64 R12, desc[UR6][R10.64+0x18] ;  /* 0x000018060a0c7981 */ /* 0x000f62000c1e1b00 */
[----:B------:R-:W-:-:S05]  /*0ac0*/  IMAD R27, R23, 0x8, R26 ;  /* 0x00000008171b7824 */ /* 0x000fca00078e021a */
[----:B------:R-:W2:Y:S04]  /*0ad0*/  LDS.64 R18, [R27] ;  /* 0x000000001b127984 */ /* 0x000ea80000000a00 */
[----:B------:R-:W-:Y:S01]  /*0ae0*/  LDS.64 R28, [R27+0x78] ;  /* 0x000078001b1c7984 */ /* 0x000fe20000000a00 */
[----:B--2---:R-:W-:-:S03]  /*0af0*/  DADD R24, R24, -R18 ;  /* 0x0000000018187229 */ /* 0x004fc60000000812 */
[----:B------:R-:W3:Y:S05]  /*0b00*/  LDS.64 R18, [R27+0x8] ;  /* 0x000008001b127984 */ /* 0x000eea0000000a00 */
[----:B------:R-:W-:Y:S01]  /*0b10*/  DFMA R24, R24, R24, R20 ;  /* 0x000000181818722b */ /* 0x000fe20000000014 */
[----:B------:R-:W2:Y:S01]  /*0b20*/  LDG.E.64 R20, desc[UR6][R10.64+0x20] ;  /* 0x000020060a147981 */ /* 0x000ea2000c1e1b00 */
[----:B---3--:R-:W-:-:S03]  /*0b30*/  DADD R16, R16, -R18 ;  /* 0x0000000010107229 */ /* 0x008fc60000000812 */
[----:B------:R-:W-:Y:S05]  /*0b40*/  LDS.64 R18, [R27+0x20] ;  /* 0x000020001b127984 */ /* 0x000fea0000000a00 */
[----:B------:R-:W-:Y:S02]  /*0b50*/  DFMA R24, R16, R16, R24 ;  /* 0x000000101018722b */ /* 0x000fe40000000018 */
[----:B------:R-:W4:Y:S02]  /*0b60*/  LDS.64 R16, [R27+0x10] ;  /* 0x000010001b107984 */ /* 0x000f240000000a00 */
[----:B----4-:R-:W-:Y:S02]  /*0b70*/  DADD R14, R14, -R16 ;  /* 0x000000000e0e7229 */ /* 0x010fe40000000810 */
[----:B------:R-:W3:Y:S06]  /*0b80*/  LDG.E.64 R16, desc[UR6][R10.64+0x28] ;  /* 0x000028060a107981 */ /* 0x000eec000c1e1b00 */
[----:B------:R-:W-:-:S02]  /*0b90*/  DFMA R24, R14, R14, R24 ;  /* 0x0000000e0e18722b */ /* 0x000fc40000000018 */
[----:B------:R-:W5:Y:S02]  /*0ba0*/  LDS.64 R14, [R27+0x18] ;  /* 0x000018001b0e7984 */ /* 0x000f640000000a00 */
[----:B-----5:R-:W-:Y:S02]  /*0bb0*/  DADD R12, R12, -R14 ;  /* 0x000000000c0c7229 */ /* 0x020fe4000000080e */
[----:B------:R-:W4:Y:S06]  /*0bc0*/  LDG.E.64 R14, desc[UR6][R10.64+0x30] ;  /* 0x000030060a0e7981 */ /* 0x000f2c000c1e1b00 */
[----:B------:R-:W-:-:S02]  /*0bd0*/  DFMA R24, R12, R12, R24 ;  /* 0x0000000c0c18722b */ /* 0x000fc40000000018 */
[----:B------:R-:W5:Y:S01]  /*0be0*/  LDG.E.64 R12, desc[UR6][R10.64+0x38] ;  /* 0x000038060a0c7981 */ /* 0x000f62000c1e1b00 */
[----:B--2---:R-:W-:-:S03]  /*0bf0*/  DADD R18, R20, -R18 ;  /* 0x0000000014127229 */ /* 0x004fc60000000812 */
[----:B------:R-:W2:Y:S05]  /*0c00*/  LDG.E.64 R20, desc[UR6][R10.64+0x40] ;  /* 0x000040060a147981 */ /* 0x000eaa000c1e1b00 */
[----:B------:R-:W-:Y:S02]  /*0c10*/  DFMA R24, R18, R18, R24 ;  /* 0x000000121218722b */ /* 0x000fe40000000018 */
[----:B------:R-:W3:Y:S02]  /*0c20*/  LDS.64 R18, [R27+0x28] ;  /* 0x000028001b127984 */ /* 0x000ee40000000a00 */
[----:B---3--:R-:W-:Y:S02]  /*0c30*/  DADD R16, R16, -R18 ;  /* 0x0000000010107229 */ /* 0x008fe40000000812 */
[----:B------:R-:W-:Y:S06]  /*0c40*/  LDS.64 R18, [R27+0x40] ;  /* 0x000040001b127984 */ /* 0x000fec0000000a00 */
[----:B------:R-:W-:-:S02]  /*0c50*/  DFMA R24, R16, R16, R24 ;  /* 0x000000101018722b */ /* 0x000fc40000000018 */
        /* <DEDUP_REMOVED lines=10> */
[----:B------:R-:W3:Y:S05]  /*0d00*/  LDS.64 R20, [R27+0x48] ;  /* 0x000048001b147984 */ /* 0x000eea0000000a00 */
[----:B------:R-:W-:Y:S01]  /*0d10*/  DFMA R18, R18, R18, R24 ;  /* 0x000000121212722b */ /* 0x000fe20000000018 */
[----:B------:R-:W2:Y:S01]  /*0d20*/  LDG.E.64 R24, desc[UR6][R10.64+0x78] ;  /* 0x000078060a187981 */ /* 0x000ea2000c1e1b00 */
[----:B---3--:R-:W-:-:S03]  /*0d30*/  DADD R16, R16, -R20 ;  /* 0x0000000010107229 */ /* 0x008fc60000000814 */
[----:B------:R-:W4:Y:S05]  /*0d40*/  LDS.64 R20, [R27+0x50] ;  /* 0x000050001b147984 */ /* 0x000f2a0000000a00 */
[----:B------:R-:W-:Y:S02]  /*0d50*/  DFMA R18, R16, R16, R18 ;  /* 0x000000101012722b */ /* 0x000fe40000000012 */
[----:B------:R-:W3:Y:S01]  /*0d60*/  LDG.E.64 R16, desc[UR6][R10.64+0x60] ;  /* 0x000060060a107981 */ /* 0x000ee2000c1e1b00 */
[----:B----4-:R-:W-:-:S03]  /*0d70*/  DADD R12, R12, -R20 ;  /* 0x000000000c0c7229 */ /* 0x010fc60000000814 */
[----:B------:R-:W5:Y:S05]  /*0d80*/  LDS.64 R20, [R27+0x58] ;  /* 0x000058001b147984 */ /* 0x000f6a0000000a00 */
[----:B------:R-:W-:Y:S02]  /*0d90*/  DFMA R18, R12, R12, R18 ;  /* 0x0000000c0c12722b */ /* 0x000fe40000000012 */
[----:B------:R-:W4:Y:S01]  /*0da0*/  LDG.E.64 R12, desc[UR6][R10.64+0x68] ;  /* 0x000068060a0c7981 */ /* 0x000f22000c1e1b00 */
[----:B-----5:R-:W-:-:S03]  /*0db0*/  DADD R20, R14, -R20 ;  /* 0x000000000e147229 */ /* 0x020fc60000000814 */
[----:B------:R-:W5:Y:S05]  /*0dc0*/  LDG.E.64 R14, desc[UR6][R10.64+0x70] ;  /* 0x000070060a0e7981 */ /* 0x000f6a000c1e1b00 */
[----:B------:R-:W-:Y:S01]  /*0dd0*/  DFMA R20, R20, R20, R18 ;  /* 0x000000141414722b */ /* 0x000fe20000000012 */
[----:B------:R-:W3:Y:S01]  /*0de0*/  LDS.64 R18, [R27+0x60] ;  /* 0x000060001b127984 */ /* 0x000ee20000000a00 */
[----:B------:R-:W-:-:S05]  /*0df0*/  VIADD R23, R23, 0x10 ;  /* 0x0000001017177836 */ /* 0x000fca0000000000 */
[----:B------:R-:W-:Y:S01]  /*0e00*/  ISETP.NE.AND P3, PT, R23, R3, PT ;  /* 0x000000031700720c */ /* 0x000fe20003f65270 */
[----:B--2---:R-:W-:Y:S02]  /*0e10*/  DADD R24, R24, -R28 ;  /* 0x0000000018187229 */ /* 0x004fe4000000081c */
[----:B---3--:R-:W-:Y:S01]  /*0e20*/  DADD R16, R16, -R18 ;  /* 0x0000000010107229 */ /* 0x008fe20000000812 */
[----:B------:R-:W4:Y:S07]  /*0e30*/  LDS.64 R18, [R27+0x68] ;  /* 0x000068001b127984 */ /* 0x000f2e0000000a00 */
[----:B------:R-:W-:-:S02]  /*0e40*/  DFMA R20, R16, R16, R20 ;  /* 0x000000101014722b */ /* 0x000fc40000000014 */
[----:B------:R-:W5:Y:S01]  /*0e50*/  LDS.64 R16, [R27+0x70] ;  /* 0x000070001b107984 */ /* 0x000f620000000a00 */
[----:B----4-:R-:W-:-:S08]  /*0e60*/  DADD R12, R12, -R18 ;  /* 0x000000000c0c7229 */ /* 0x010fd00000000812 */
[----:B------:R-:W-:Y:S02]  /*0e70*/  DFMA R20, R12, R12, R20 ;  /* 0x0000000c0c14722b */ /* 0x000fe40000000014 */
[----:B-----5:R-:W-:-:S08]  /*0e80*/  DADD R14, R14, -R16 ;  /* 0x000000000e0e7229 */ /* 0x020fd00000000810 */
[----:B------:R-:W-:-:S08]  /*0e90*/  DFMA R20, R14, R14, R20 ;  /* 0x0000000e0e14722b */ /* 0x000fd00000000014 */
[----:B------:R-:W-:Y:S01]  /*0ea0*/  DFMA R20, R24, R24, R20 ;  /* 0x000000181814722b */ /* 0x000fe20000000014 */
[----:B------:R-:W-:Y:S10]  /*0eb0*/  @P3 BRA `(.L_x_43) ;  /* 0xfffffff800e43947 */ /* 0x000ff4000383ffff */
[----:B------:R-:W-:Y:S02]  /*0ec0*/  IMAD.IADD R24, R8, 0x1, R23 ;  /* 0x0000000108187824 */ /* 0x000fe400078e0217 */
[----:B------:R-:W-:-:S07]  /*0ed0*/  IMAD.MOV.U32 R23, RZ, RZ, R3 ;  /* 0x000000ffff177224 */ /* 0x000fce00078e0003 */
.L_x_42:
[----:B------:R-:W-:-:S13]  /*0ee0*/  LOP3.LUT P3, RZ, R6, 0xf, RZ, 0xc0, !PT ;  /* 0x0000000f06ff7812 */ /* 0x000fda000786c0ff */
[----:B------:R-:W-:Y:S05]  /*0ef0*/  @!P3 BRA `(.L_x_41) ;  /* 0x000000040048b947 */ /* 0x000fea0003800000 */
[----:B------:R-:W-:Y:S01]  /*0f00*/  LOP3.LUT P3, RZ, R4, 0x7, RZ, 0xc0, !PT ;  /* 0x0000000704ff7812 */ /* 0x000fe2000786c0ff */
[----:B------:R-:W-:-:S12]  /*0f10*/  @!P0 BRA `(.L_x_44) ;  /* 0x0000000000948947 */ /* 0x000fd80003800000 */
[----:B------:R-:W0:Y:S02]  /*0f20*/  LDC.64 R28, c[0x0][0x380] ;  /* 0x0000e000ff1c7b82 */ /* 0x000e240000000a00 */
[----:B0-----:R-:W-:-:S05]  /*0f30*/  IMAD.WIDE R28, R24, 0x8, R28 ;  /* 0x00000008181c7825 */ /* 0x001fca00078e021c */
[----:B------:R-:W2:Y:S04]  /*0f40*/  LDG.E.64 R18, desc[UR6][R28.64] ;  /* 0x000000061c127981 */ /* 0x000ea8000c1e1b00 */
[----:B------:R-:W3:Y:S04]  /*0f50*/  LDG.E.64 R14, desc[UR6][R28.64+0x8] ;  /* 0x000008061c0e7981 */ /* 0x000ee8000c1e1b00 */
[----:B------:R-:W4:Y:S04]  /*0f60*/  LDG.E.64 R12, desc[UR6][R28.64+0x10] ;  /* 0x000010061c0c7981 */ /* 0x000f28000c1e1b00 */
[----:B------:R-:W5:Y:S01]  /*0f70*/  LDG.E.64 R10, desc[UR6][R28.64+0x18] ;  /* 0x000018061c0a7981 */ /* 0x000f62000c1e1b00 */
[----:B------:R-:W-:-:S05]  /*0f80*/  LEA R25, R23, R26, 0x3 ;  /* 0x0000001a17197211 */ /* 0x000fca00078e18ff */
[----:B------:R-:W2:Y:S02]  /*0f90*/  LDS.64 R16, [R25] ;  /* 0x0000000019107984 */ /* 0x000ea40000000a00 */
[----:B--2---:R-:W-:Y:S02]  /*0fa0*/  DADD R16, R18, -R16 ;  /* 0x0000000012107229 */ /* 0x004fe40000000810 */
[----:B------:R-:W3:Y:S06]  /*0fb0*/  LDS.64 R18, [R25+0x8] ;  /* 0x0000080019127984 */ /* 0x000eec0000000a00 */
        /* <DEDUP_REMOVED lines=14> */
[----:B------:R-:W-:Y:S02]  /*10a0*/  VIADD R23, R23, 0x8 ;  /* 0x0000000817177836 */ /* 0x000fe40000000000 */
[----:B------:R-:W-:Y:S01]  /*10b0*/  VIADD R24, R24, 0x8 ;  /* 0x0000000818187836 */ /* 0x000fe20000000000 */
[----:B---3--:R-:W-:Y:S01]  /*10c0*/  DADD R14, R14, -R16 ;  /* 0x000000000e0e7229 */ /* 0x008fe20000000810 */
[----:B------:R-:W4:Y:S07]  /*10d0*/  LDS.64 R16, [R25+0x28] ;  /* 0x0000280019107984 */ /* 0x000f2e0000000a00 */
[----:B------:R-:W-:-:S02]  /*10e0*/  DFMA R18, R14, R14, R18 ;  /* 0x0000000e0e12722b */ /* 0x000fc40000000012 */
[----:B------:R-:W5:Y:S01]  /*10f0*/  LDS.64 R14, [R25+0x30] ;  /* 0x00003000190e7984 */ /* 0x000f620000000a00 */
[----:B----4-:R-:W-:-:S03]  /*1100*/  DADD R12, R12, -R16 ;  /* 0x000000000c0c7229 */ /* 0x010fc60000000810 */
[----:B------:R-:W2:Y:S05]  /*1110*/  LDS.64 R16, [R25+0x38] ;  /* 0x0000380019107984 */ /* 0x000eaa0000000a00 */
[----:B------:R-:W-:Y:S02]  /*1120*/  DFMA R18, R12, R12, R18 ;  /* 0x0000000c0c12722b */ /* 0x000fe40000000012 */
[----:B-----5:R-:W-:Y:S02]  /*1130*/  DADD R10, R10, -R14 ;  /* 0x000000000a0a7229 */ /* 0x020fe4000000080e */
[----:B--2---:R-:W-:-:S06]  /*1140*/  DADD R20, R20, -R16 ;  /* 0x0000000014147229 */ /* 0x004fcc0000000810 */
[----:B------:R-:W-:-:S08]  /*1150*/  DFMA R18, R10, R10, R18 ;  /* 0x0000000a0a12722b */ /* 0x000fd00000000012 */
[----:B------:R-:W-:-:S11]  /*1160*/  DFMA R20, R20, R20, R18 ;  /* 0x000000141414722b */ /* 0x000fd60000000012 */
.L_x_44:
[----:B------:R-:W-:Y:S05]  /*1170*/  @!P3 BRA `(.L_x_41) ;  /* 0x0000000000a8b947 */ /* 0x000fea0003800000 */
[----:B------:R-:W-:Y:S01]  /*1180*/  ISETP.NE.AND P3, PT, R0, RZ, PT ;  /* 0x000000ff0000720c */ /* 0x000fe20003f65270 */
[----:B------:R-:W-:-:S12]  /*1190*/  @!P1 BRA `(.L_x_45) ;  /* 0x0000000000549947 */ /* 0x000fd80003800000 */
[----:B------:R-:W0:Y:S02]  /*11a0*/  LDC.64 R28, c[0x0][0x380] ;  /* 0x0000e000ff1c7b82 */ /* 0x000e240000000a00 */
        /* <DEDUP_REMOVED lines=8> */
[----:B------:R-:W2:Y:S02]  /*1230*/  LDS.64 R18, [R25] ;  /* 0x0000000019127984 */ /* 0x000ea40000000a00 */
[----:B--2---:R-:W-:Y:S02]  /*1240*/  DADD R18, R16, -R18 ;  /* 0x0000000010127229 */ /* 0x004fe40000000812 */
[----:B------:R-:W3:Y:S06]  /*1250*/  LDS.64 R16, [R25+0x8] ;  /* 0x0000080019107984 */ /* 0x000eec0000000a00 */
[----:B------:R-:W-:Y:S01]  /*1260*/  DFMA R18, R18, R18, R20 ;  /* 0x000000121212722b */ /* 0x000fe20000000014 */
[----:B------:R-:W4:Y:S01]  /*1270*/  LDS.64 R20, [R25+0x10] ;  /* 0x0000100019147984 */ /* 0x000f220000000a00 */
[----:B---3--:R-:W-:-:S03]  /*1280*/  DADD R10, R10, -R16 ;  /* 0x000000000a0a7229 */ /* 0x008fc60000000810 */
[----:B------:R-:W5:Y:S05]  /*1290*/  LDS.64 R16, [R25+0x18] ;  /* 0x0000180019107984 */ /* 0x000f6a0000000a00 */
[----:B------:R-:W-:Y:S02]  /*12a0*/  DFMA R18, R10, R10, R18 ;  /* 0x0000000a0a12722b */ /* 0x000fe40000000012 */
[----:B----4-:R-:W-:-:S08]  /*12b0*/  DADD R12, R12, -R20 ;  /* 0x000000000c0c7229 */ /* 0x010fd00000000814 */
[----:B------:R-:W-:Y:S02]  /*12c0*/  DFMA R18, R12, R12, R18 ;  /* 0x0000000c0c12722b */ /* 0x000fe40000000012 */
[----:B-----5:R-:W-:-:S08]  /*12d0*/  DADD R14, R14, -R16 ;  /* 0x000000000e0e7229 */ /* 0x020fd00000000810 */
[----:B------:R-:W-:-:S11]  /*12e0*/  DFMA R20, R14, R14, R18 ;  /* 0x0000000e0e14722b */ /* 0x000fd60000000012 */
.L_x_45:
[----:B------:R-:W-:Y:S05]  /*12f0*/  @!P3 BRA `(.L_x_41) ;  /* 0x000000000048b947 */ /* 0x000fea0003800000 */
[----:B------:R-:W0:Y:S02]  /*1300*/  LDC.64 R10, c[0x0][0x380] ;  /* 0x0000e000ff0a7b82 */ /* 0x000e240000000a00 */
[----:B0-----:R-:W-:-:S05]  /*1310*/  IMAD.WIDE R10, R24, 0x8, R10 ;  /* 0x00000008180a7825 */ /* 0x001fca00078e020a */
[----:B------:R-:W2:Y:S01]  /*1320*/  LDG.E.64 R12, desc[UR6][R10.64] ;  /* 0x000000060a0c7981 */ /* 0x000ea2000c1e1b00 */
[----:B------:R-:W-:Y:S01]  /*1330*/  IMAD R26, R23, 0x8, R26 ;  /* 0x00000008171a7824 */ /* 0x000fe200078e021a */
[----:B------:R-:W-:-:S04]  /*1340*/  ISETP.NE.AND P3, PT, R0, 0x1, PT ;  /* 0x000000010000780c */ /* 0x000fc80003f65270 */
[----:B------:R-:W2:Y:S02]  /*1350*/  LDS.64 R14, [R26] ;  /* 0x000000001a0e7984 */ /* 0x000ea40000000a00 */
[----:B--2---:R-:W-:-:S08]  /*1360*/  DADD R12, R12, -R14 ;  /* 0x000000000c0c7229 */ /* 0x004fd0000000080e */
[----:B------:R-:W-:Y:S01]  /*1370*/  DFMA R20, R12, R12, R20 ;  /* 0x0000000c0c14722b */ /* 0x000fe20000000014 */
[----:B------:R-:W-:Y:S10]  /*1380*/  @!P3 BRA `(.L_x_41) ;  /* 0x000000000024b947 */ /* 0x000ff40003800000 */
[----:B------:R-:W-:Y:S01]  /*1390*/  ISETP.NE.AND P3, PT, R0, 0x2, PT ;  /* 0x000000020000780c */ /* 0x000fe20003f65270 */
[----:B------:R-:W2:Y:S04]  /*13a0*/  LDG.E.64 R12, desc[UR6][R10.64+0x8] ;  /* 0x000008060a0c7981 */ /* 0x000ea8000c1e1b00 */
[----:B------:R-:W2:Y:S08]  /*13b0*/  LDS.64 R18, [R26+0x8] ;  /* 0x000008001a127984 */ /* 0x000eb00000000a00 */
[----:B------:R-:W3:Y:S04]  /*13c0*/  @P3 LDG.E.64 R14, desc[UR6][R10.64+0x10] ;  /* 0x000010060a0e3981 */ /* 0x000ee8000c1e1b00 */
[----:B------:R-:W3:Y:S01]  /*13d0*/  @P3 LDS.64 R16, [R26+0x10] ;  /* 0x000010001a103984 */ /* 0x000ee20000000a00 */
[----:B--2---:R-:W-:-:S08]  /*13e0*/  DADD R12, R12, -R18 ;  /* 0x000000000c0c7229 */ /* 0x004fd00000000812 */
[----:B------:R-:W-:Y:S02]  /*13f0*/  DFMA R20, R12, R12, R20 ;  /* 0x0000000c0c14722b */ /* 0x000fe40000000014 */
[----:B---3--:R-:W-:-:S08]  /*1400*/  @P3 DADD R14, R14, -R16 ;  /* 0x000000000e0e3229 */ /* 0x008fd00000000810 */
[----:B------:R-:W-:-:S11]  /*1410*/  @P3 DFMA R20, R14, R14, R20 ;  /* 0x0000000e0e14322b */ /* 0x000fd60000000014 */
.L_x_41:
[----:B------:R-:W-:Y:S05]  /*1420*/  BSYNC.RECONVERGENT B0 ;  /* 0x0000000000007941 */ /* 0x000fea0003800200 */
.L_x_40:
[C---:B------:R-:W-:Y:S02]  /*1430*/  IMAD R11, R2.reuse, 0x8, R7 ;  /* 0x00000008020b7824 */ /* 0x040fe400078e0207 */
[----:B------:R-:W-:-:S03]  /*1440*/  VIADD R2, R2, 0x1 ;  /* 0x0000000102027836 */ /* 0x000fc60000000000 */
[----:B------:R1:W-:Y:S02]  /*1450*/  STS.64 [R11], R20 ;  /* 0x000000140b007388 */ /* 0x0003e40000000a00 */
[----:B------:R-:W-:-:S13]  /*1460*/  ISETP.NE.AND P3, PT, R2, R9, PT ;  /* 0x000000090200720c */ /* 0x000fda0003f65270 */
[----:B-1----:R-:W-:Y:S05]  /*1470*/  @P3 BRA `(.L_x_46) ;  /* 0xfffffff4003c3947 */ /* 0x002fea000383ffff */
.L_x_39:
[----:B------:R-:W-:Y:S01]  /*1480*/  BAR.SYNC.DEFER_BLOCKING 0x0 ;  /* 0x0000000000007b1d */ /* 0x000fe20000010000 */
[----:B------:R-:W-:-:S13]  /*1490*/  ISETP.GE.AND P0, PT, R9, 0x1, PT ;  /* 0x000000010900780c */ /* 0x000fda0003f06270 */
[----:B------:R-:W-:Y:S05]  /*14a0*/  @!P0 EXIT ;  /* 0x000000000000894d */ /* 0x000fea0003800000 */
[----:B------:R-:W1:Y:S01]  /*14b0*/  LDC.64 R20, c[0x0][0x380] ;  /* 0x0000e000ff147b82 */ /* 0x000e620000000a00 */
[----:B------:R-:W-:Y:S01]  /*14c0*/  UMOV UR4, 0x400 ;  /* 0x0000040000047882 */ /* 0x000fe20000000000 */
[----:B------:R-:W-:Y:S01]  /*14d0*/  MOV R0, RZ ;  /* 0x000000ff00007202 */ /* 0x000fe20000000f00 */
[----:B------:R-:W-:-:S05]  /*14e0*/  UIADD3 UR4, UPT, UPT, UR4, 0x960, URZ ;  /* 0x0000096004047890 */ /* 0x000fca000fffe0ff */
[----:B------:R-:W2:Y:S01]  /*14f0*/  S2UR UR5, SR_CgaCtaId ;  /* 0x00000000000579c3 */ /* 0x000ea20000008800 */
[----:B-1----:R-:W-:Y:S01]  /*1500*/  IMAD.WIDE R20, R5, 0x8, R20 ;  /* 0x0000000805147825 */ /* 0x002fe200078e0214 */
[----:B--2---:R-:W-:-:S12]  /*1510*/  ULEA UR4, UR5, UR4, 0x18 ;  /* 0x0000000405047291 */ /* 0x004fd8000f8ec0ff */
.L_x_66:
[----:B0-----:R-:W1:Y:S01]  /*1520*/  S2R R5, SR_CgaCtaId ;  /* 0x0000000000057919 */ /* 0x001e620000008800 */
[----:B------:R-:W-:Y:S01]  /*1530*/  MOV R2, 0x400 ;  /* 0x0000040000027802 */ /* 0x000fe20000000f00 */
[----:B------:R-:W-:Y:S01]  /*1540*/  HFMA2 R11, -RZ, RZ, 0, 0 ;  /* 0x00000000ff0b7431 */ /* 0x000fe200000001ff */
[----:B0-----:R-:W-:-:S03]  /*1550*/  LEA R3, R0, UR4, 0x3 ;  /* 0x0000000400037c11 */ /* 0x001fc6000f8e18ff */
[----:B------:R-:W-:Y:S02]  /*1560*/  VIADD R4, R2, 0xaaa0 ;  /* 0x0000aaa002047836 */ /* 0x000fe40000000000 */
[----:B------:R-:W-:-:S03]  /*1570*/  IMAD R2, R0, 0x8, R7 ;  /* 0x0000000800027824 */ /* 0x000fc600078e0207 */
[----:B-1----:R-:W-:Y:S01]  /*1580*/  LEA R4, R5, R4, 0x18 ;  /* 0x0000000405047211 */ /* 0x002fe200078ec0ff */
[----:B------:R-:W-:-:S07]  /*1590*/  IMAD.MOV.U32 R5, RZ, RZ, RZ ;  /* 0x000000ffff057224 */ /* 0x000fce00078e00ff */
.L_x_63:
[C---:B------:R-:W-:Y:S01]  /*15a0*/  IMAD R8, R11.reuse, 0x4, R4 ;  /* 0x000000040b087824 */ /* 0x040fe200078e0204 */
[----:B------:R-:W-:Y:S01]  /*15b0*/  BSSY.RECONVERGENT B0, `(.L_x_47) ;  /* 0x0000015000007945 */ /* 0x000fe20003800200 */
[C---:B------:R-:W-:Y:S02]  /*15c0*/  VIADD R23, R11.reuse, 0x1 ;  /* 0x000000010b177836 */ /* 0x040fe40000000000 */
[----:B------:R-:W-:Y:S01]  /*15d0*/  IMAD R6, R11, 0xa0, R3 ;  /* 0x000000a00b067824 */ /* 0x000fe200078e0203 */
[----:B------:R-:W0:Y:S04]  /*15e0*/  LDS.128 R16, [R8] ;  /* 0x0000000008107984 */ /* 0x000e280000000c00 */
[----:B------:R1:W2:Y:S01]  /*15f0*/  LDS.128 R12, [R8+0x10] ;  /* 0x00001000080c7984 */ /* 0x0002a20000000c00 */
[----:B0-----:R-:W-:-:S02]  /*1600*/  ISETP.NE.AND P1, PT, R16, 0x1, PT ;  /* 0x000000011000780c */ /* 0x001fc40003f25270 */
[----:B------:R-:W-:Y:S02]  /*1610*/  ISETP.NE.AND P2, PT, R17, 0x1, PT ;  /* 0x000000011100780c */ /* 0x000fe40003f45270 */
[-C--:B------:R-:W-:Y:S02]  /*1620*/  ISETP.EQ.OR P1, PT, R11, R22.reuse, P1 ;  /* 0x000000160b00720c */ /* 0x080fe40000f22670 */
[----:B------:R-:W-:Y:S02]  /*1630*/  ISETP.NE.AND P3, PT, R18, 0x1, PT ;  /* 0x000000011200780c */ /* 0x000fe40003f65270 */
[----:B------:R-:W-:Y:S02]  /*1640*/  ISETP.NE.AND P0, PT, R19, 0x1, PT ;  /* 0x000000011300780c */ /* 0x000fe40003f05270 */
[----:B------:R-:W-:-:S07]  /*1650*/  ISETP.EQ.OR P2, PT, R23, R22, P2 ;  /* 0x000000161700720c */ /* 0x000fce0001742670 */
[----:B-12---:R-:W-:Y:S06]  /*1660*/  @P1 BRA `(.L_x_48) ;  /* 0x0000000000241947 */ /* 0x006fec0003800000 */
[----:B------:R-:W-:Y:S01]  /*1670*/  LDS.64 R18, [R2] ;  /* 0x0000000002127984 */ /* 0x000fe20000000a00 */
[----:B------:R-:W-:Y:S01]  /*1680*/  ISETP.GT.U32.AND P1, PT, R22, R11, PT ;  /* 0x0000000b1600720c */ /* 0x000fe20003f24070 */
[----:B------:R-:W-:Y:S02]  /*1690*/  VIADD R8, R5, 0x1 ;  /* 0x0000000105087836 */ /* 0x000fe40000000000 */
[----:B------:R-:W0:Y:S02]  /*16a0*/  LDS.64 R16, [R6] ;  /* 0x0000000006107984 */ /* 0x000e240000000a00 */
[----:B0-----:R-:W-:-:S08]  /*16b0*/  DSETP.GT.AND P4, PT, R18, R16, PT ;  /* 0x000000101200722a */ /* 0x001fd00003f84000 */
[----:B------:R-:W-:-:S06]  /*16c0*/  DSETP.EQ.AND P1, PT, R18, R16, P1 ;  /* 0x000000101200722a */ /* 0x000fcc0000f22000 */
[----:B------:R-:W-:-:S05]  /*16d0*/  @!P4 IADD3 R8, PT, PT, R5, RZ, RZ ;  /* 0x000000ff0508c210 */ /* 0x000fca0007ffe0ff */
[----:B------:R-:W-:-:S03]  /*16e0*/  VIADD R5, R8, 0x1 ;  /* 0x0000000108057836 */ /* 0x000fc60000000000 */
[----:B------:R-:W-:-:S07]  /*16f0*/  @!P1 IMAD.MOV R5, RZ, RZ, R8 ;  /* 0x000000ffff059224 */ /* 0x000fce00078e0208 */
.L_x_48:
[----:B------:R-:W-:Y:S05]  /*1700*/  BSYNC.RECONVERGENT B0 ;  /* 0x0000000000007941 */ /* 0x000fea0003800200 */
.L_x_47:
[----:B------:R-:W-:Y:S04]  /*1710*/  BSSY.RECONVERGENT B0, `(.L_x_49) ;  /* 0x000000b000007945 */ /* 0x000fe80003800200 */
[----:B------:R-:W-:Y:S05]  /*1720*/  @P2 BRA `(.L_x_50) ;  /* 0x0000000000242947 */ /* 0x000fea0003800000 */
[----:B------:R-:W-:Y:S01]  /*1730*/  LDS.64 R16, [R2] ;  /* 0x0000000002107984 */ /* 0x000fe20000000a00 */
[----:B------:R-:W-:Y:S01]  /*1740*/  ISETP.GT.U32.AND P1, PT, R22, R23, PT ;  /* 0x000000171600720c */ /* 0x000fe20003f24070 */
[----:B------:R-:W-:Y:S02]  /*1750*/  VIADD R8, R5, 0x1 ;  /* 0x0000000105087836 */ /* 0x000fe40000000000 */
[----:B------:R-:W0:Y:S02]  /*1760*/  LDS.64 R18, [R6+0xa0] ;  /* 0x0000a00006127984 */ /* 0x000e240000000a00 */
[----:B0-----:R-:W-:-:S08]  /*1770*/  DSETP.GT.AND P2, PT, R16, R18, PT ;  /* 0x000000121000722a */ /* 0x001fd00003f44000 */
[----:B------:R-:W-:-:S06]  /*1780*/  DSETP.EQ.AND P1, PT, R16, R18, P1 ;  /* 0x000000121000722a */ /* 0x000fcc0000f22000 */
[----:B------:R-:W-:-:S05]  /*1790*/  @!P2 IADD3 R8, PT, PT, R5, RZ, RZ ;  /* 0x000000ff0508a210 */ /* 0x000fca0007ffe0ff */
[----:B------:R-:W-:-:S03]  /*17a0*/  VIADD R5, R8, 0x1 ;  /* 0x0000000108057836 */ /* 0x000fc60000000000 */
[----:B------:R-:W-:-:S07]  /*17b0*/  @!P1 IMAD.MOV R5, RZ, RZ, R8 ;  /* 0x000000ffff059224 */ /* 0x000fce00078e0208 */
.L_x_50:
[----:B------:R-:W-:Y:S05]  /*17c0*/  BSYNC.RECONVERGENT B0 ;  /* 0x0000000000007941 */ /* 0x000fea0003800200 */
.L_x_49:
[----:B------:R-:W-:Y:S01]  /*17d0*/  VIADD R27, R11, 0x2 ;  /* 0x000000020b1b7836 */ /* 0x000fe20000000000 */
[----:B------:R-:W-:Y:S01]  /*17e0*/  ISETP.NE.AND P4, PT, R13, 0x1, PT ;  /* 0x000000010d00780c */ /* 0x000fe20003f85270 */
[C---:B------:R-:W-:Y:S01]  /*17f0*/  VIADD R25, R11.reuse, 0x4 ;  /* 0x000000040b197836 */ /* 0x040fe20000000000 */
[----:B------:R-:W-:Y:S01]  /*1800*/  ISETP.NE.AND P5, PT, R12, 0x1, PT ;  /* 0x000000010c00780c */ /* 0x000fe20003fa5270 */
[----:B------:R-:W-:Y:S01]  /*1810*/  VIADD R13, R11, 0x5 ;  /* 0x000000050b0d7836 */ /* 0x000fe20000000000 */
[----:B------:R-:W-:Y:S01]  /*1820*/  ISETP.EQ.OR P3, PT, R27, R22, P3 ;  /* 0x000000161b00720c */ /* 0x000fe20001f62670 */
[----:B------:R-:W-:Y:S01]  /*1830*/  VIADD R19, R11, 0x6 ;  /* 0x000000060b137836 */ /* 0x000fe20000000000 */
[----:B------:R-:W-:Y:S01]  /*1840*/  ISETP.NE.AND P1, PT, R14, 0x1, PT ;  /* 0x000000010e00780c */ /* 0x000fe20003f25270 */
[----:B------:R-:W-:Y:S01]  /*1850*/  BSSY.RECONVERGENT B0, `(.L_x_51) ;  /* 0x0000013000007945 */ /* 0x000fe20003800200 */
[----:B------:R-:W-:Y:S02]  /*1860*/  ISETP.NE.AND P2, PT, R15, 0x1, PT ;  /* 0x000000010f00780c */ /* 0x000fe40003f45270 */
[----:B------:R-:W-:-:S02]  /*1870*/  IADD3 R29, PT, PT, R11, 0x3, RZ ;  /* 0x000000030b1d7810 */ /* 0x000fc40007ffe0ff */
[----:B------:R-:W-:Y:S02]  /*1880*/  IADD3 R23, PT, PT, R11, 0x7, RZ ;  /* 0x000000070b177810 */ /* 0x000fe40007ffe0ff */
[-C--:B------:R-:W-:Y:S02]  /*1890*/  ISETP.EQ.OR P0, PT, R29, R22.reuse, P0 ;  /* 0x000000161d00720c */ /* 0x080fe40000702670 */
[-C--:B------:R-:W-:Y:S02]  /*18a0*/  ISETP.EQ.OR P5, PT, R25, R22.reuse, P5 ;  /* 0x000000161900720c */ /* 0x080fe40002fa2670 */
[-C--:B------:R-:W-:Y:S02]  /*18b0*/  ISETP.EQ.OR P4, PT, R13, R22.reuse, P4 ;  /* 0x000000160d00720c */ /* 0x080fe40002782670 */
[-C--:B------:R-:W-:Y:S02]  /*18c0*/  ISETP.EQ.OR P1, PT, R19, R22.reuse, P1 ;  /* 0x000000161300720c */ /* 0x080fe40000f22670 */
[----:B------:R-:W-:Y:S01]  /*18d0*/  ISETP.EQ.OR P2, PT, R23, R22, P2 ;  /* 0x000000161700720c */ /* 0x000fe20001742670 */
[----:B------:R-:W-:-:S12]  /*18e0*/  @P3 BRA `(.L_x_52) ;  /* 0x0000000000243947 */ /* 0x000fd80003800000 */
[----:B------:R-:W-:Y:S01]  /*18f0*/  LDS.64 R14, [R2] ;  /* 0x00000000020e7984 */ /* 0x000fe20000000a00 */
[----:B------:R-:W-:Y:S01]  /*1900*/  ISETP.GT.U32.AND P3, PT, R22, R27, PT ;  /* 0x0000001b1600720c */ /* 0x000fe20003f64070 */
[----:B------:R-:W-:Y:S02]  /*1910*/  VIADD R8, R5, 0x1 ;  /* 0x0000000105087836 */ /* 0x000fe40000000000 */
[----:B------:R-:W0:Y:S02]  /*1920*/  LDS.64 R16, [R6+0x140] ;  /* 0x0001400006107984 */ /* 0x000e240000000a00 */
[----:B0-----:R-:W-:-:S08]  /*1930*/  DSETP.GT.AND P6, PT, R14, R16, PT ;  /* 0x000000100e00722a */ /* 0x001fd00003fc4000 */
[----:B------:R-:W-:-:S06]  /*1940*/  DSETP.EQ.AND P3, PT, R14, R16, P3 ;  /* 0x000000100e00722a */ /* 0x000fcc0001f62000 */
[----:B------:R-:W-:-:S04]  /*1950*/  @!P6 IMAD.MOV R8, RZ, RZ, R5 ;  /* 0x000000ffff08e224 */ /* 0x000fc800078e0205 */
[----:B------:R-:W-:-:S04]  /*1960*/  VIADD R5, R8, 0x1 ;  /* 0x0000000108057836 */ /* 0x000fc80000000000 */
[----:B------:R-:W-:-:S07]  /*1970*/  @!P3 IADD3 R5, PT, PT, R8, RZ, RZ ;  /* 0x000000ff0805b210 */ /* 0x000fce0007ffe0ff */
.L_x_52:
[----:B------:R-:W-:Y:S05]  /*1980*/  BSYNC.RECONVERGENT B0 ;  /* 0x0000000000007941 */ /* 0x000fea0003800200 */
.L_x_51:
        /* <DEDUP_REMOVED lines=11> */
.L_x_54:
[----:B------:R-:W-:Y:S05]  /*1a40*/  BSYNC.RECONVERGENT B0 ;  /* 0x0000000000007941 */ /* 0x000fea0003800200 */
.L_x_53:
        /* <DEDUP_REMOVED lines=11> */
.L_x_56:
[----:B------:R-:W-:Y:S05]  /*1b00*/  BSYNC.RECONVERGENT B0 ;  /* 0x0000000000007941 */ /* 0x000fea0003800200 */
.L_x_55:
        /* <DEDUP_REMOVED lines=11> */
.L_x_58:
[----:B------:R-:W-:Y:S05]  /*1bc0*/  BSYNC.RECONVERGENT B0 ;  /* 0x0000000000007941 */ /* 0x000fea0003800200 */
.L_x_57:
        /* <DEDUP_REMOVED lines=11> */
.L_x_60:
[----:B------:R-:W-:Y:S05]  /*1c80*/  BSYNC.RECONVERGENT B0 ;  /* 0x0000000000007941 */ /* 0x000fea0003800200 */
.L_x_59:
[----:B------:R-:W-:Y:S04]  /*1c90*/  BSSY.RECONVERGENT B0, `(.L_x_61) ;  /* 0x000000b000007945 */ /* 0x000fe80003800200 */
[----:B------:R-:W-:Y:S05]  /*1ca0*/  @P2 BRA `(.L_x_62) ;  /* 0x0000000000242947 */ /* 0x000fea0003800000 */
[----:B------:R-:W-:Y:S01]  /*1cb0*/  LDS.64 R12, [R6+0x460] ;  /* 0x00046000060c7984 */ /* 0x000fe20000000a00 */
[----:B------:R-:W-:Y:S01]  /*1cc0*/  ISETP.GT.U32.AND P0, PT, R22, R23, PT ;  /* 0x000000171600720c */ /* 0x000fe20003f04070 */
[----:B------:R-:W-:Y:S02]  /*1cd0*/  VIADD R8, R5, 0x1 ;  /* 0x0000000105087836 */ /* 0x000fe40000000000 */
[----:B------:R-:W0:Y:S02]  /*1ce0*/  LDS.64 R14, [R2] ;  /* 0x00000000020e7984 */ /* 0x000e240000000a00 */
[----:B0-----:R-:W-:-:S08]  /*1cf0*/  DSETP.GT.AND P1, PT, R14, R12, PT ;  /* 0x0000000c0e00722a */ /* 0x001fd00003f24000 */
[----:B------:R-:W-:-:S06]  /*1d00*/  DSETP.EQ.AND P0, PT, R14, R12, P0 ;  /* 0x0000000c0e00722a */ /* 0x000fcc0000702000 */
[----:B------:R-:W-:-:S04]  /*1d10*/  @!P1 IMAD.MOV R8, RZ, RZ, R5 ;  /* 0x000000ffff089224 */ /* 0x000fc800078e0205 */
[----:B------:R-:W-:-:S04]  /*1d20*/  VIADD R5, R8, 0x1 ;  /* 0x0000000108057836 */ /* 0x000fc80000000000 */
[----:B------:R-:W-:-:S07]  /*1d30*/  @!P0 IADD3 R5, PT, PT, R8, RZ, RZ ;  /* 0x000000ff08058210 */ /* 0x000fce0007ffe0ff */
.L_x_62:
[----:B------:R-:W-:Y:S05]  /*1d40*/  BSYNC.RECONVERGENT B0 ;  /* 0x0000000000007941 */ /* 0x000fea0003800200 */
.L_x_61:
[----:B------:R-:W-:-:S05]  /*1d50*/  VIADD R11, R11, 0x8 ;  /* 0x000000080b0b7836 */ /* 0x000fca0000000000 */
[----:B------:R-:W-:-:S13]  /*1d60*/  ISETP.NE.AND P0, PT, R11, 0x100, PT ;  /* 0x000001000b00780c */ /* 0x000fda0003f05270 */
[----:B------:R-:W-:Y:S05]  /*1d70*/  @P0 BRA `(.L_x_63) ;  /* 0xfffffff800080947 */ /* 0x000fea000383ffff */
[----:B------:R-:W0:Y:S01]  /*1d80*/  LDCU UR5, c[0x0][0x3a8] ;  /* 0x00007500ff0577ac */ /* 0x000e220008000800 */
[----:B------:R-:W-:Y:S01]  /*1d90*/  BSSY.RECONVERGENT B0, `(.L_x_64) ;  /* 0x000000e000007945 */ /* 0x000fe20003800200 */
[----:B0-----:R-:W-:-:S13]  /*1da0*/  ISETP.GE.AND P0, PT, R5, UR5, PT ;  /* 0x0000000505007c0c */ /* 0x001fda000bf06270 */
[----:B------:R-:W-:Y:S05]  /*1db0*/  @P0 BRA `(.L_x_65) ;  /* 0x00000000002c0947 */ /* 0x000fea0003800000 */
[----:B------:R-:W0:Y:S01]  /*1dc0*/  LDS.64 R2, [R2] ;  /* 0x0000000002027984 */ /* 0x000e220000000a00 */
[----:B------:R-:W1:Y:S08]  /*1dd0*/  LDC R13, c[0x0][0x3ac] ;  /* 0x0000eb00ff0d7b82 */ /* 0x000e700000000800 */
[----:B------:R-:W2:Y:S01]  /*1de0*/  LDC.64 R10, c[0x0][0x398] ;  /* 0x0000e600ff0a7b82 */ /* 0x000ea20000000a00 */
[----:B-1----:R-:W-:-:S07]  /*1df0*/  IMAD R4, R0, R13, UR8 ;  /* 0x0000000800047e24 */ /* 0x002fce000f8e020d */
[----:B------:R-:W1:Y:S01]  /*1e00*/  LDC.64 R12, c[0x0][0x3a0] ;  /* 0x0000e800ff0c7b82 */ /* 0x000e620000000a00 */
[----:B------:R-:W-:-:S04]  /*1e10*/  IMAD R15, R4, UR5, R5 ;  /* 0x00000005040f7c24 */ /* 0x000fc8000f8e0205 */
[----:B--2---:R-:W-:-:S05]  /*1e20*/  IMAD.WIDE.U32 R4, R15, 0x8, R10 ;  /* 0x000000080f047825 */ /* 0x004fca00078e000a */
[----:B0-----:R0:W-:Y:S04]  /*1e30*/  STG.E.64 desc[UR6][R4.64], R2 ;  /* 0x0000000204007986 */ /* 0x0011e8000c101b06 */
[----:B------:R-:W2:Y:S01]  /*1e40*/  LDG.E.64 R10, desc[UR6][R20.64] ;  /* 0x00000006140a7981 */ /* 0x000ea2000c1e1b00 */
[----:B-1----:R-:W-:-:S05]  /*1e50*/  IMAD.WIDE.U32 R12, R15, 0x8, R12 ;  /* 0x000000080f0c7825 */ /* 0x002fca00078e000c */
[----:B--2---:R0:W-:Y:S02]  /*1e60*/  STG.E.64 desc[UR6][R12.64], R10 ;  /* 0x0000000a0c007986 */ /* 0x0041e4000c101b06 */
.L_x_65:
[----:B------:R-:W-:Y:S05]  /*1e70*/  BSYNC.RECONVERGENT B0 ;  /* 0x0000000000007941 */ /* 0x000fea0003800200 */
.L_x_64:
[----:B------:R-:W-:-:S05]  /*1e80*/  VIADD R0, R0, 0x1 ;  /* 0x0000000100007836 */ /* 0x000fca0000000000 */
[----:B------:R-:W-:-:S13]  /*1e90*/  ISETP.NE.AND P0, PT, R0, R9, PT ;  /* 0x000000090000720c */ /* 0x000fda0003f05270 */
[----:B------:R-:W-:Y:S05]  /*1ea0*/  @P0 BRA `(.L_x_66) ;  /* 0xfffffff4009c0947 */ /* 0x000fea000383ffff */
[----:B------:R-:W-:Y:S05]  /*1eb0*/  EXIT ;  /* 0x000000000000794d */ /* 0x000fea0003800000 */
.L_x_67:
        /* <DEDUP_REMOVED lines=12> */
.L_x_70:


//--------------------- .nv.shared.reserved.0     --------------------------
	.section	.nv.shared.reserved.0,"aw",@nobits
	.weak		__nv_reservedSMEM_offset_0_alias
	.size		__nv_reservedSMEM_offset_0_alias, 0, 64
	.other		__nv_reservedSMEM_offset_0_alias,@"STO_CUDA_RESERVED_SHARED STV_DEFAULT"
__nv_reservedSMEM_offset_0_alias:
	.zero		0
	.zero		64


//--------------------- .nv.shared._Z15kernel_distancePdiiiS_S_ii --------------------------
	.section	.nv.shared._Z15kernel_distancePdiiiS_S_ii,"aw",@nobits
	.sectionflags	@""
	.align	8
.nv.shared._Z15kernel_distancePdiiiS_S_ii:
	.zero		45736


//--------------------- .nv.constant0._Z10kernel_knnPdiS_S_i --------------------------
	.section	.nv.constant0._Z10kernel_knnPdiS_S_i,"a",@progbits
	.sectionflags	@""
	.align	4
.nv.constant0._Z10kernel_knnPdiS_S_i:
	.zero		932


//--------------------- .nv.constant0._Z15kernel_distancePdiiiS_S_ii --------------------------
	.section	.nv.constant0._Z15kernel_distancePdiiiS_S_ii,"a",@progbits
	.sectionflags	@""
	.align	4
.nv.constant0._Z15kernel_distancePdiiiS_S_ii:
	.zero		944


//--------------------- SYMBOLS --------------------------

	.type		.nv.reservedSmem.offset0,@object
	.size		.nv.reservedSmem.offset0,0x4
	.type		.nv.reservedSmem.cap,@object
	.size		.nv.reservedSmem.cap,0x4
